def attn_fwd(
    Q,
    K,
    V,
    Out,
    Lse,
    sm_scale,
    stride_qz,
    stride_qh,
    stride_qm,
    stride_qk,
    stride_kz,
    stride_kh,
    stride_kn,
    stride_kk,
    stride_vz,
    stride_vh,
    stride_vn,
    stride_vk,
    stride_oz,
    stride_oh,
    stride_om,
    stride_ok,
    seqlen_q,
    seqlen_k,
    BLOCK_M: tl.constexpr,
    BLOCK_N: tl.constexpr,
    HEAD_DIM: tl.constexpr,
    CAUSAL: tl.constexpr,
):
    start_m = tl.program_id(0)
    off_hz = tl.program_id(1)
    q_off = off_hz * stride_qh
    k_off = off_hz * stride_kh
    v_off = off_hz * stride_vh
    offs_m = start_m * BLOCK_M + tl.arange(0, BLOCK_M)
    offs_d = tl.arange(0, HEAD_DIM)
    offs_n = tl.arange(0, BLOCK_N)
    q_ptrs = Q + q_off + offs_m[:, None] * stride_qm + offs_d[None, :] * stride_qk
    k_ptrs = K + k_off + offs_d[:, None] * stride_kk + offs_n[None, :] * stride_kn
    v_ptrs = V + v_off + offs_n[:, None] * stride_vn + offs_d[None, :] * stride_vk
    m_i = tl.full([BLOCK_M], float("-inf"), dtype=tl.float32)
    l_i = tl.zeros([BLOCK_M], dtype=tl.float32) + 1.0
    acc = tl.zeros([BLOCK_M, HEAD_DIM], dtype=tl.float32)
    q = tl.load(q_ptrs)
    acc, l_i, m_i = _attn_fwd_inner(
        acc,
        l_i,
        m_i,
        q,
        k_ptrs,
        v_ptrs,
        sm_scale,
        stride_kn,
        stride_vn,
        start_m,
        seqlen_k,
        BLOCK_M,
        BLOCK_N,
        HEAD_DIM,
        CAUSAL,
    )
    acc = acc / l_i[:, None]
    lse = m_i + tl.math.log2(l_i) / 1.4426950408889634
    o_ptrs = (
        Out
        + off_hz * stride_oh
        + offs_m[:, None] * stride_om
        + offs_d[None, :] * stride_ok
    )
    tl.store(o_ptrs, acc.to(Out.dtype.element_ty))
    tl.store(Lse + off_hz * seqlen_q + offs_m, lse)

# config = {"BLOCK_M": 128, "BLOCK_N": 32, "HEAD_DIM": 32, "arch": "sm_100", "causal": false, "dtype": "fp8e4m3", "num_stages": 2, "num_warps": 4}
# arch = sm_100


// ===== COMPILED SASS (sm_100a) =====

	.target	sm_100a

	.elftype	@"ET_EXEC"


//--------------------- .note.nv.tkinfo           --------------------------
	.section	.note.nv.tkinfo,"",@"SHT_NOTE"
	.sectionflags	@"SHF_NOTE_NV_TKINFO"
	.tkinfo
        /*0018*/ 	.word	0x00000081
        /*0030*/ 	.string	""
        /*0030*/ 	.string	"ptxas-blackwell"
        /*0030*/ 	.string	"Cuda compilation tools, release 12.9, V12.9.86"
        /*0030*/ 	.string	"Build cuda_12.9.r12.9/compiler.36037853_0"
        /*0030*/ 	.string	"-v  -suppress-debug-info  -lineinfo  -arch sm_100a "



//--------------------- .note.nv.cuver            --------------------------
	.section	.note.nv.cuver,"",@"SHT_NOTE"
	.sectionflags	@"SHF_NOTE_NV_CUVER"
        /*0018*/ 	.short	0x0001
        /*001a*/ 	.short	0x0064
        /*001c*/ 	.short	0x0001
        /*001e*/ 	.short	0x0000
        /*0020*/ 	.short	0x0001
        /*0022*/ 	.short	0x0000


//--------------------- .nv.info                  --------------------------
	.section	.nv.info,"",@"SHT_CUDA_INFO"
	.align	4


	//----- nvinfo : EIATTR_REGCOUNT
	.align		4
        /*0000*/ 	.byte	0x04, 0x2f
        /*0002*/ 	.short	(.L_5 - .L_4)
	.align		4
.L_4:
        /*0004*/ 	.word	index@(attn_fwd)
        /*0008*/ 	.word	0x00000060


	//----- nvinfo : EIATTR_FRAME_SIZE
	.align		4
.L_5:
        /*000c*/ 	.byte	0x04, 0x11
        /*000e*/ 	.short	(.L_7 - .L_6)
	.align		4
.L_6:
        /*0010*/ 	.word	index@($__internal_2_$__cuda_sm10x_tcgen05_guardrail_trap_unallocated_columns_being_dealloced)
        /*0014*/ 	.word	0x00000000


	//----- nvinfo : EIATTR_FRAME_SIZE
	.align		4
.L_7:
        /*0018*/ 	.byte	0x04, 0x11
        /*001a*/ 	.short	(.L_9 - .L_8)
	.align		4
.L_8:
        /*001c*/ 	.word	index@($__internal_1_$__cuda_sm10x_tcgen05_guardrail_trap_phase_invalid_during_alloc)
        /*0020*/ 	.word	0x00000000


	//----- nvinfo : EIATTR_FRAME_SIZE
	.align		4
.L_9:
        /*0024*/ 	.byte	0x04, 0x11
        /*0026*/ 	.short	(.L_11 - .L_10)
	.align		4
.L_10:
        /*0028*/ 	.word	index@($__internal_0_$__cuda_sm10x_tcgen05_guardrail_trap_col_being_dealloced_not_returned_by_alloc)
        /*002c*/ 	.word	0x00000000


	//----- nvinfo : EIATTR_FRAME_SIZE
	.align		4
.L_11:
        /*0030*/ 	.byte	0x04, 0x11
        /*0032*/ 	.short	(.L_13 - .L_12)
	.align		4
.L_12:
        /*0034*/ 	.word	index@(attn_fwd)
        /*0038*/ 	.word	0x00000000


	//----- nvinfo : EIATTR_MIN_STACK_SIZE
	.align		4
.L_13:
        /*003c*/ 	.byte	0x04, 0x12
        /*003e*/ 	.short	(.L_15 - .L_14)
	.align		4
.L_14:
        /*0040*/ 	.word	index@(attn_fwd)
        /*0044*/ 	.word	0x00000000
.L_15:


//--------------------- .nv.info.attn_fwd         --------------------------
	.section	.nv.info.attn_fwd,"",@"SHT_CUDA_INFO"
	.sectionflags	@""
	.align	4


	//----- nvinfo : EIATTR_CUDA_API_VERSION
	.align		4
        /*0000*/ 	.byte	0x04, 0x37
        /*0002*/ 	.short	(.L_17 - .L_16)
.L_16:
        /*0004*/ 	.word	0x00000081


	//----- nvinfo : EIATTR_KPARAM_INFO
	.align		4
.L_17:
        /*0008*/ 	.byte	0x04, 0x17
        /*000a*/ 	.short	(.L_19 - .L_18)
.L_18:
        /*000c*/ 	.word	0x00000000
        /*0010*/ 	.short	0x0019
        /*0012*/ 	.short	0x0080
        /*0014*/ 	.byte	0x00, 0xf4, 0x21, 0x00


	//----- nvinfo : EIATTR_KPARAM_INFO
	.align		4
.L_19:
        /*0018*/ 	.byte	0x04, 0x17
        /*001a*/ 	.short	(.L_21 - .L_20)
.L_20:
        /*001c*/ 	.word	0x00000000
        /*0020*/ 	.short	0x0018
        /*0022*/ 	.short	0x0078
        /*0024*/ 	.byte	0x00, 0xf4, 0x21, 0x00


	//----- nvinfo : EIATTR_KPARAM_INFO
	.align		4
.L_21:
        /*0028*/ 	.byte	0x04, 0x17
        /*002a*/ 	.short	(.L_23 - .L_22)
.L_22:
        /*002c*/ 	.word	0x00000000
        /*0030*/ 	.short	0x0017
        /*0032*/ 	.short	0x0070
        /*0034*/ 	.byte	0x00, 0xf0, 0x11, 0x00


	//----- nvinfo : EIATTR_KPARAM_INFO
	.align		4
.L_23:
        /*0038*/ 	.byte	0x04, 0x17
        /*003a*/ 	.short	(.L_25 - .L_24)
.L_24:
        /*003c*/ 	.word	0x00000000
        /*0040*/ 	.short	0x0016
        /*0042*/ 	.short	0x006c
        /*0044*/ 	.byte	0x00, 0xf0, 0x11, 0x00


	//----- nvinfo : EIATTR_KPARAM_INFO
	.align		4
.L_25:
        /*0048*/ 	.byte	0x04, 0x17
        /*004a*/ 	.short	(.L_27 - .L_26)
.L_26:
        /*004c*/ 	.word	0x00000000
        /*0050*/ 	.short	0x0015
        /*0052*/ 	.short	0x0068
        /*0054*/ 	.byte	0x00, 0xf0, 0x11, 0x00


	//----- nvinfo : EIATTR_KPARAM_INFO
	.align		4
.L_27:
        /*0058*/ 	.byte	0x04, 0x17
        /*005a*/ 	.short	(.L_29 - .L_28)
.L_28:
        /*005c*/ 	.word	0x00000000
        /*0060*/ 	.short	0x0014
        /*0062*/ 	.short	0x0064
        /*0064*/ 	.byte	0x00, 0xf0, 0x11, 0x00


	//----- nvinfo : EIATTR_KPARAM_INFO
	.align		4
.L_29:
        /*0068*/ 	.byte	0x04, 0x17
        /*006a*/ 	.short	(.L_31 - .L_30)
.L_30:
        /*006c*/ 	.word	0x00000000
        /*0070*/ 	.short	0x0013
        /*0072*/ 	.short	0x0060
        /*0074*/ 	.byte	0x00, 0xf0, 0x11, 0x00


	//----- nvinfo : EIATTR_KPARAM_INFO
	.align		4
.L_31:
        /*0078*/ 	.byte	0x04, 0x17
        /*007a*/ 	.short	(.L_33 - .L_32)
.L_32:
        /*007c*/ 	.word	0x00000000
        /*0080*/ 	.short	0x0012
        /*0082*/ 	.short	0x005c
        /*0084*/ 	.byte	0x00, 0xf0, 0x11, 0x00


	//----- nvinfo : EIATTR_KPARAM_INFO
	.align		4
.L_33:
        /*0088*/ 	.byte	0x04, 0x17
        /*008a*/ 	.short	(.L_35 - .L_34)
.L_34:
        /*008c*/ 	.word	0x00000000
        /*0090*/ 	.short	0x0011
        /*0092*/ 	.short	0x0058
        /*0094*/ 	.byte	0x00, 0xf0, 0x11, 0x00


	//----- nvinfo : EIATTR_KPARAM_INFO
	.align		4
.L_35:
        /*0098*/ 	.byte	0x04, 0x17
        /*009a*/ 	.short	(.L_37 - .L_36)
.L_36:
        /*009c*/ 	.word	0x00000000
        /*00a0*/ 	.short	0x0010
        /*00a2*/ 	.short	0x0054
        /*00a4*/ 	.byte	0x00, 0xf0, 0x11, 0x00


	//----- nvinfo : EIATTR_KPARAM_INFO
	.align		4
.L_37:
        /*00a8*/ 	.byte	0x04, 0x17
        /*00aa*/ 	.short	(.L_39 - .L_38)
.L_38:
        /*00ac*/ 	.word	0x00000000
        /*00b0*/ 	.short	0x000f
        /*00b2*/ 	.short	0x0050
        /*00b4*/ 	.byte	0x00, 0xf0, 0x11, 0x00


	//----- nvinfo : EIATTR_KPARAM_INFO
	.align		4
.L_39:
        /*00b8*/ 	.byte	0x04, 0x17
        /*00ba*/ 	.short	(.L_41 - .L_40)
.L_40:
        /*00bc*/ 	.word	0x00000000
        /*00c0*/ 	.short	0x000e
        /*00c2*/ 	.short	0x004c
        /*00c4*/ 	.byte	0x00, 0xf0, 0x11, 0x00


	//----- nvinfo : EIATTR_KPARAM_INFO
	.align		4
.L_41:
        /*00c8*/ 	.byte	0x04, 0x17
        /*00ca*/ 	.short	(.L_43 - .L_42)
.L_42:
        /*00cc*/ 	.word	0x00000000
        /*00d0*/ 	.short	0x000d
        /*00d2*/ 	.short	0x0048
        /*00d4*/ 	.byte	0x00, 0xf0, 0x11, 0x00


	//----- nvinfo : EIATTR_KPARAM_INFO
	.align		4
.L_43:
        /*00d8*/ 	.byte	0x04, 0x17
        /*00da*/ 	.short	(.L_45 - .L_44)
.L_44:
        /*00dc*/ 	.word	0x00000000
        /*00e0*/ 	.short	0x000c
        /*00e2*/ 	.short	0x0044
        /*00e4*/ 	.byte	0x00, 0xf0, 0x11, 0x00


	//----- nvinfo : EIATTR_KPARAM_INFO
	.align		4
.L_45:
        /*00e8*/ 	.byte	0x04, 0x17
        /*00ea*/ 	.short	(.L_47 - .L_46)
.L_46:
        /*00ec*/ 	.word	0x00000000
        /*00f0*/ 	.short	0x000b
        /*00f2*/ 	.short	0x0040
        /*00f4*/ 	.byte	0x00, 0xf0, 0x11, 0x00


	//----- nvinfo : EIATTR_KPARAM_INFO
	.align		4
.L_47:
        /*00f8*/ 	.byte	0x04, 0x17
        /*00fa*/ 	.short	(.L_49 - .L_48)
.L_48:
        /*00fc*/ 	.word	0x00000000
        /*0100*/ 	.short	0x000a
        /*0102*/ 	.short	0x003c
        /*0104*/ 	.byte	0x00, 0xf0, 0x11, 0x00


	//----- nvinfo : EIATTR_KPARAM_INFO
	.align		4
.L_49:
        /*0108*/ 	.byte	0x04, 0x17
        /*010a*/ 	.short	(.L_51 - .L_50)
.L_50:
        /*010c*/ 	.word	0x00000000
        /*0110*/ 	.short	0x0009
        /*0112*/ 	.short	0x0038
        /*0114*/ 	.byte	0x00, 0xf0, 0x11, 0x00


	//----- nvinfo : EIATTR_KPARAM_INFO
	.align		4
.L_51:
        /*0118*/ 	.byte	0x04, 0x17
        /*011a*/ 	.short	(.L_53 - .L_52)
.L_52:
        /*011c*/ 	.word	0x00000000
        /*0120*/ 	.short	0x0008
        /*0122*/ 	.short	0x0034
        /*0124*/ 	.byte	0x00, 0xf0, 0x11, 0x00


	//----- nvinfo : EIATTR_KPARAM_INFO
	.align		4
.L_53:
        /*0128*/ 	.byte	0x04, 0x17
        /*012a*/ 	.short	(.L_55 - .L_54)
.L_54:
        /*012c*/ 	.word	0x00000000
        /*0130*/ 	.short	0x0007
        /*0132*/ 	.short	0x0030
        /*0134*/ 	.byte	0x00, 0xf0, 0x11, 0x00


	//----- nvinfo : EIATTR_KPARAM_INFO
	.align		4
.L_55:
        /*0138*/ 	.byte	0x04, 0x17
        /*013a*/ 	.short	(.L_57 - .L_56)
.L_56:
        /*013c*/ 	.word	0x00000000
        /*0140*/ 	.short	0x0006
        /*0142*/ 	.short	0x002c
        /*0144*/ 	.byte	0x00, 0xf0, 0x11, 0x00


	//----- nvinfo : EIATTR_KPARAM_INFO
	.align		4
.L_57:
        /*0148*/ 	.byte	0x04, 0x17
        /*014a*/ 	.short	(.L_59 - .L_58)
.L_58:
        /*014c*/ 	.word	0x00000000
        /*0150*/ 	.short	0x0005
        /*0152*/ 	.short	0x0028
        /*0154*/ 	.byte	0x00, 0xf0, 0x11, 0x00


	//----- nvinfo : EIATTR_KPARAM_INFO
	.align		4
.L_59:
        /*0158*/ 	.byte	0x04, 0x17
        /*015a*/ 	.short	(.L_61 - .L_60)
.L_60:
        /*015c*/ 	.word	0x00000000
        /*0160*/ 	.short	0x0004
        /*0162*/ 	.short	0x0020
        /*0164*/ 	.byte	0x00, 0xf4, 0x21, 0x00


	//----- nvinfo : EIATTR_KPARAM_INFO
	.align		4
.L_61:
        /*0168*/ 	.byte	0x04, 0x17
        /*016a*/ 	.short	(.L_63 - .L_62)
.L_62:
        /*016c*/ 	.word	0x00000000
        /*0170*/ 	.short	0x0003
        /*0172*/ 	.short	0x0018
        /*0174*/ 	.byte	0x00, 0xf4, 0x21, 0x00


	//----- nvinfo : EIATTR_KPARAM_INFO
	.align		4
.L_63:
        /*0178*/ 	.byte	0x04, 0x17
        /*017a*/ 	.short	(.L_65 - .L_64)
.L_64:
        /*017c*/ 	.word	0x00000000
        /*0180*/ 	.short	0x0002
        /*0182*/ 	.short	0x0010
        /*0184*/ 	.byte	0x00, 0xf4, 0x21, 0x00


	//----- nvinfo : EIATTR_KPARAM_INFO
	.align		4
.L_65:
        /*0188*/ 	.byte	0x04, 0x17
        /*018a*/ 	.short	(.L_67 - .L_66)
.L_66:
        /*018c*/ 	.word	0x00000000
        /*0190*/ 	.short	0x0001
        /*0192*/ 	.short	0x0008
        /*0194*/ 	.byte	0x00, 0xf4, 0x21, 0x00


	//----- nvinfo : EIATTR_KPARAM_INFO
	.align		4
.L_67:
        /*0198*/ 	.byte	0x04, 0x17
        /*019a*/ 	.short	(.L_69 - .L_68)
.L_68:
        /*019c*/ 	.word	0x00000000
        /*01a0*/ 	.short	0x0000
        /*01a2*/ 	.short	0x0000
        /*01a4*/ 	.byte	0x00, 0xf4, 0x21, 0x00


	//----- nvinfo : EIATTR_AT_ENTRY_FRAGMENTS
	.align		4
.L_69:
        /*01a8*/ 	.byte	0x04, 0x4f
        /*01aa*/ 	.short	(.L_71 - .L_70)


	//   ....[0]....
.L_70:
        /*01ac*/ 	.word	0x00000004


	//----- nvinfo : EIATTR_RESERVED_SMEM_USED
	.align		4
.L_71:
        /*01b0*/ 	.byte	0x01, 0x41
	.zero		2


	//----- nvinfo : EIATTR_SPARSE_MMA_MASK
	.align		4
        /*01b4*/ 	.byte	0x03, 0x50
        /*01b6*/ 	.short	0x0000


	//----- nvinfo : EIATTR_TCGEN05_1CTA_USED
	.align		4
        /*01b8*/ 	.byte	0x01, 0x51
	.zero		2


	//----- nvinfo : EIATTR_MAXREG_COUNT
	.align		4
        /*01bc*/ 	.byte	0x03, 0x1b
        /*01be*/ 	.short	0x00ff


	//----- nvinfo : EIATTR_NUM_BARRIERS
	.align		4
        /*01c0*/ 	.byte	0x02, 0x4c
        /*01c2*/ 	.byte	0x01
	.zero		1


	//----- nvinfo : EIATTR_INT_WARP_WIDE_INSTR_OFFSETS
	.align		4
        /*01c4*/ 	.byte	0x04, 0x31
        /*01c6*/ 	.short	(.L_73 - .L_72)


	//   ....[0]....
.L_72:
        /*01c8*/ 	.word	0x00001040


	//   ....[1]....
        /*01cc*/ 	.word	0x00001050


	//   ....[2]....
        /*01d0*/ 	.word	0x00001460


	//   ....[3]....
        /*01d4*/ 	.word	0x000014f0


	//   ....[4]....
        /*01d8*/ 	.word	0x00002e20


	//   ....[5]....
        /*01dc*/ 	.word	0x00005a10


	//   ....[6]....
        /*01e0*/ 	.word	0x00005a60


	//----- nvinfo : EIATTR_COOP_GROUP_MASK_REGIDS
	.align		4
.L_73:
        /*01e4*/ 	.byte	0x04, 0x29
        /*01e6*/ 	.short	(.L_75 - .L_74)


	//   ....[0]....
.L_74:
        /*01e8*/ 	.word	0xffffffff


	//   ....[1]....
        /*01ec*/ 	.word	0xffffffff


	//   ....[2]....
        /*01f0*/ 	.word	0xffffffff


	//   ....[3]....
        /*01f4*/ 	.word	0xffffffff


	//----- nvinfo : EIATTR_COOP_GROUP_INSTR_OFFSETS
	.align		4
.L_75:
        /*01f8*/ 	.byte	0x04, 0x28
        /*01fa*/ 	.short	(.L_77 - .L_76)


	//   ....[0]....
.L_76:
        /*01fc*/ 	.word	0x00000050


	//   ....[1]....
        /*0200*/ 	.word	0x00000310


	//   ....[2]....
        /*0204*/ 	.word	0x000058a0


	//   ....[3]....
        /*0208*/ 	.word	0x00005b10


	//----- nvinfo : EIATTR_VRC_CTA_INIT_COUNT
	.align		4
.L_77:
        /*020c*/ 	.byte	0x02, 0x4a
        /*020e*/ 	.byte	0x80
	.zero		1


	//----- nvinfo : EIATTR_MBARRIER_INSTR_OFFSETS
	.align		4
        /*0210*/ 	.byte	0x04, 0x39
        /*0212*/ 	.short	(.L_79 - .L_78)


	//   ....[0]....
.L_78:
        /*0214*/ 	.word	0x00001310
        /*0218*/ 	.word	0x000000ff
        /*021c*/ 	.word	0x00000000
        /*0220*/ 	.short	0x0100
        /*0222*/ 	.byte	0x0c
	.zero		1


	//   ....[1]....
        /*0224*/ 	.word	0x000014d0
        /*0228*/ 	.word	0x000000ff
        /*022c*/ 	.word	0x00002c08
        /*0230*/ 	.short	0x0100
        /*0232*/ 	.byte	0x0a
	.zero		1


	//   ....[2]....
        /*0234*/ 	.word	0x00001680
        /*0238*/ 	.word	0x000000ff
        /*023c*/ 	.word	0x00002400
        /*0240*/ 	.short	0x0100
        /*0242*/ 	.byte	0x0a
	.zero		1


	//   ....[3]....
        /*0244*/ 	.word	0x000017b0
        /*0248*/ 	.word	0x000000ff
        /*024c*/ 	.word	0x00002400
        /*0250*/ 	.short	0x010a
        /*0252*/ 	.byte	0x0a
	.zero		1


	//   ....[4]....
        /*0254*/ 	.word	0x00001880
        /*0258*/ 	.word	0x000000ff
        /*025c*/ 	.word	0x00002400
        /*0260*/ 	.short	0x0108
        /*0262*/ 	.byte	0x0a
	.zero		1


	//   ....[5]....
        /*0264*/ 	.word	0x00002ee0
        /*0268*/ 	.word	0x000000ff
        /*026c*/ 	.word	0x00002c10
        /*0270*/ 	.short	0x0100
        /*0272*/ 	.byte	0x0a
	.zero		1


	//   ....[6]....
        /*0274*/ 	.word	0x00002fd0
        /*0278*/ 	.word	0x000000ff
        /*027c*/ 	.word	0x00002c10
        /*0280*/ 	.short	0x010a
        /*0282*/ 	.byte	0x0a
	.zero		1


	//   ....[7]....
        /*0284*/ 	.word	0x00003050
        /*0288*/ 	.word	0x000000ff
        /*028c*/ 	.word	0x00002c10
        /*0290*/ 	.short	0x0108
        /*0292*/ 	.byte	0x0a
	.zero		1


	//   ....[8]....
        /*0294*/ 	.word	0x00003070
        /*0298*/ 	.word	0x000000ff
        /*029c*/ 	.word	0x00000000
        /*02a0*/ 	.short	0x010a
        /*02a2*/ 	.byte	0x0c
	.zero		1


	//   ....[9]....
        /*02a4*/ 	.word	0x00004390
        /*02a8*/ 	.word	0x000000ff
        /*02ac*/ 	.word	0x00000000
        /*02b0*/ 	.short	0x010a
        /*02b2*/ 	.byte	0x0c
	.zero		1


	//   ....[10]....
        /*02b4*/ 	.word	0x000044d0
        /*02b8*/ 	.word	0x000000ff
        /*02bc*/ 	.word	0x00002c00
        /*02c0*/ 	.short	0x0108
        /*02c2*/ 	.byte	0x0a
	.zero		1


	//   ....[11]....
        /*02c4*/ 	.word	0x00004600
        /*02c8*/ 	.word	0x000000ff
        /*02cc*/ 	.word	0x00002c08
        /*02d0*/ 	.short	0x0108
        /*02d2*/ 	.byte	0x0a
	.zero		1


	//   ....[12]....
        /*02d4*/ 	.word	0x00005b30
        /*02d8*/ 	.word	0x000000ff
        /*02dc*/ 	.word	0x00002400
        /*02e0*/ 	.short	0x010a
        /*02e2*/ 	.byte	0x0a
	.zero		1


	//   ....[13]....
        /*02e4*/ 	.word	0x00005b60
        /*02e8*/ 	.word	0x000000ff
        /*02ec*/ 	.word	0x00002c10
        /*02f0*/ 	.short	0x010a
        /*02f2*/ 	.byte	0x0a
	.zero		1


	//   ....[14]....
        /*02f4*/ 	.word	0x00005b90
        /*02f8*/ 	.word	0x000000ff
        /*02fc*/ 	.word	0x00000000
        /*0300*/ 	.short	0x010a
        /*0302*/ 	.byte	0x0c
	.zero		1


	//   ....[15]....
        /*0304*/ 	.word	0x00005bc0
        /*0308*/ 	.word	0x000000ff
        /*030c*/ 	.word	0x00000000
        /*0310*/ 	.short	0x010a
        /*0312*/ 	.byte	0x0c
	.zero		1


	//----- nvinfo : EIATTR_NUM_MBARRIERS
	.align		4
.L_79:
        /*0314*/ 	.byte	0x03, 0x38
        /*0316*/ 	.short	0xffff


	//----- nvinfo : EIATTR_EXIT_INSTR_OFFSETS
	.align		4
        /*0318*/ 	.byte	0x04, 0x1c
        /*031a*/ 	.short	(.L_81 - .L_80)


	//   ....[0]....
.L_80:
        /*031c*/ 	.word	0x00005b20


	//----- nvinfo : EIATTR_REQNTID
	.align		4
.L_81:
        /*0320*/ 	.byte	0x04, 0x10
        /*0322*/ 	.short	(.L_83 - .L_82)
.L_82:
        /*0324*/ 	.word	0x00000080
        /*0328*/ 	.word	0x00000001
        /*032c*/ 	.word	0x00000001


	//----- nvinfo : EIATTR_CRS_STACK_SIZE
	.align		4
.L_83:
        /*0330*/ 	.byte	0x04, 0x1e
        /*0332*/ 	.short	(.L_85 - .L_84)
.L_84:
        /*0334*/ 	.word	0x00000000


	//----- nvinfo : EIATTR_CBANK_PARAM_SIZE
	.align		4
.L_85:
        /*0338*/ 	.byte	0x03, 0x19
        /*033a*/ 	.short	0x0088


	//----- nvinfo : EIATTR_PARAM_CBANK
	.align		4
        /*033c*/ 	.byte	0x04, 0x0a
        /*033e*/ 	.short	(.L_87 - .L_86)
	.align		4
.L_86:
        /*0340*/ 	.word	index@(.nv.constant0.attn_fwd)
        /*0344*/ 	.short	0x0380
        /*0346*/ 	.short	0x0088


	//----- nvinfo : EIATTR_SW_WAR
	.align		4
.L_87:
        /*0348*/ 	.byte	0x04, 0x36
        /*034a*/ 	.short	(.L_89 - .L_88)
.L_88:
        /*034c*/ 	.word	0x00000008
.L_89:


//--------------------- .nv.compat                --------------------------
	.section	.nv.compat,"",@"SHT_CUDA_COMPAT_INFO"
	.align	4
        /*0000*/ 	.byte	0x02, 0x02, 0x02, 0x00, 0x02, 0x05, 0x05, 0x00, 0x02, 0x03, 0x00, 0x00, 0x02, 0x06, 0x01, 0x00


//--------------------- .nv.callgraph             --------------------------
	.section	.nv.callgraph,"",@"SHT_CUDA_CALLGRAPH"
	.align	4
	.sectionentsize	8
	.align		4
        /*0000*/ 	.word	0x00000000
	.align		4
        /*0004*/ 	.word	0xffffffff
	.align		4
        /*0008*/ 	.word	0x00000000
	.align		4
        /*000c*/ 	.word	0xfffffffe
	.align		4
        /*0010*/ 	.word	0x00000000
	.align		4
        /*0014*/ 	.word	0xfffffffd
	.align		4
        /*0018*/ 	.word	0x00000000
	.align		4
        /*001c*/ 	.word	0xfffffffc


//--------------------- .nv.constant4             --------------------------
	.section	.nv.constant4,"a",@progbits
	.align	8
	.align		8
.nv.constant4:
        /*0000*/ 	.dword	_$_str


//--------------------- .text.attn_fwd            --------------------------
	.section	.text.attn_fwd,"ax",@progbits
	.align	128
        .global         attn_fwd
        .type           attn_fwd,@function
        .size           attn_fwd,(.L_x_27 - attn_fwd)
        .other          attn_fwd,@"STO_CUDA_ENTRY STV_DEFAULT"
attn_fwd:
.text.attn_fwd:
[----:B------:R-:W0:Y:S01]  /*0000*/  LDC R1, c[0x0][0x37c] ;  /* 0x0000df00ff017b82 */ /* 0x000e220000000800 */
[----:B------:R-:W1:Y:S02]  /*0010*/  S2R R62, SR_TID.X ;  /* 0x00000000003e7919 */ /* 0x000e640000002100 */
[----:B-1----:R-:W-:-:S13]  /*0020*/  ISETP.GE.U32.AND P0, PT, R62, 0x20, PT ;  /* 0x000000203e00780c */ /* 0x002fda0003f06070 */
[----:B------:R-:W-:Y:S05]  /*0030*/  @P0 BRA `(.L_x_0) ;  /* 0x0000000000b80947 */ /* 0x000fea0003800000 */
[----:B------:R-:W1:Y:S01]  /*0040*/  S2UR UR6, SR_CgaCtaId ;  /* 0x00000000000679c3 */ /* 0x000e620000008800 */
[----:B------:R-:W-:Y:S01]  /*0050*/  NOP ;  /* 0x0000000000007918 */ /* 0x000fe20000000000 */
[----:B------:R-:W-:Y:S02]  /*0060*/  UMOV UR4, 0x40 ;  /* 0x0000004000047882 */ /* 0x000fe40000000000 */
[----:B-1----:R-:W-:-:S09]  /*0070*/  ULEA UR4, UR6, UR4, 0x18 ;  /* 0x0000000406047291 */ /* 0x002fd2000f8ec0ff */
[----:B------:R-:W1:Y:S01]  /*0080*/  LDS.U8 R0, [UR4] ;  /* 0x00000004ff007984 */ /* 0x000e620008000000 */
[----:B------:R-:W-:Y:S02]  /*0090*/  UMOV UR4, 0x400 ;  /* 0x0000040000047882 */ /* 0x000fe40000000000 */
[----:B------:R-:W-:Y:S01]  /*00a0*/  ULEA UR4, UR6, UR4, 0x18 ;  /* 0x0000000406047291 */ /* 0x000fe2000f8ec0ff */
[----:B-1----:R-:W-:-:S13]  /*00b0*/  ISETP.NE.AND P1, PT, R0, RZ, PT ;  /* 0x000000ff0000720c */ /* 0x002fda0003f25270 */
[----:B------:R-:W-:Y:S05]  /*00c0*/  @P1 BRA `(.L_x_1) ;  /* 0x00000000007c1947 */ /* 0x000fea0003800000 */
[----:B------:R-:W-:-:S13]  /*00d0*/  ELECT P1, URZ, PT ;  /* 0x0000000000ff782f */ /* 0x000fda0003820000 */
[----:B------:R-:W-:Y:S05]  /*00e0*/  @!P1 BRA `(.L_x_2) ;  /* 0x0000000000849947 */ /* 0x000fea0003800000 */
[----:B------:R-:W-:Y:S01]  /*00f0*/  UMOV UR5, 0x2 ;  /* 0x0000000200057882 */ /* 0x000fe20000000000 */
[----:B------:R-:W-:Y:S01]  /*0100*/  HFMA2 R4, -RZ, RZ, 0, 5.9604644775390625e-08 ;  /* 0x00000001ff047431 */ /* 0x000fe200000001ff */
[----:B------:R-:W-:-:S03]  /*0110*/  MOV R5, 0x3 ;  /* 0x0000000300057802 */ /* 0x000fc60000000f00 */
[----:B------:R-:W-:Y:S04]  /*0120*/  DEPBAR.LE SB1, 0x36 ;  /* 0x00009d800000791a */ /* 0x000fe80000000000 */
[----:B------:R-:W1:Y:S02]  /*0130*/  UTCATOMSWS.FIND_AND_SET.ALIGN UP0, UR5, UR5 ;  /* 0x00000005000575e3 */ /* 0x000e640008000800 */
[----:B-1----:R-:W-:-:S04]  /*0140*/  PLOP3.LUT P1, PT, PT, PT, UP0, 0x80, 0x8 ;  /* 0x000000000008781c */ /* 0x002fc80003f2f008 */
[----:B------:R-:W-:-:S04]  /*0150*/  SEL R0, RZ, 0xffffffff, !P1 ;  /* 0xffffffffff007807 */ /* 0x000fc80004800000 */
[----:B------:R-:W-:Y:S02]  /*0160*/  ISETP.NE.AND P1, PT, R0, RZ, PT ;  /* 0x000000ff0000720c */ /* 0x000fe40003f25270 */
[----:B------:R-:W-:-:S11]  /*0170*/  MOV R0, UR5 ;  /* 0x0000000500007c02 */ /* 0x000fd60008000f00 */
[----:B------:R-:W-:Y:S05]  /*0180*/  @P1 BRA `(.L_x_3) ;  /* 0x0000000000241947 */ /* 0x000fea0003800000 */
.L_x_4:
[----:B------:R-:W-:Y:S05]  /*0190*/  NANOSLEEP 0x64 ;  /* 0x000000640000795d */ /* 0x000fea0003800000 */
[----:B------:R-:W-:-:S05]  /*01a0*/  UMOV UR5, 0x2 ;  /* 0x0000000200057882 */ /* 0x000fca0000000000 */
[----:B------:R-:W-:Y:S04]  /*01b0*/  DEPBAR.LE SB1, 0x36 ;  /* 0x00009d800000791a */ /* 0x000fe80000000000 */
[----:B------:R-:W1:Y:S02]  /*01c0*/  UTCATOMSWS.FIND_AND_SET.ALIGN UP0, UR5, UR5 ;  /* 0x00000005000575e3 */ /* 0x000e640008000800 */
[----:B-1----:R-:W-:-:S04]  /*01d0*/  PLOP3.LUT P1, PT, PT, PT, UP0, 0x80, 0x8 ;  /* 0x000000000008781c */ /* 0x002fc80003f2f008 */
[----:B------:R-:W-:-:S04]  /*01e0*/  SEL R0, RZ, 0xffffffff, !P1 ;  /* 0xffffffffff007807 */ /* 0x000fc80004800000 */
[----:B------:R-:W-:Y:S02]  /*01f0*/  ISETP.NE.AND P1, PT, R0, RZ, PT ;  /* 0x000000ff0000720c */ /* 0x000fe40003f25270 */
[----:B------:R-:W-:-:S11]  /*0200*/  MOV R0, UR5 ;  /* 0x0000000500007c02 */ /* 0x000fd60008000f00 */
[----:B------:R-:W-:Y:S05]  /*0210*/  @!P1 BRA `(.L_x_4) ;  /* 0xfffffffc00dc9947 */ /* 0x000fea000383ffff */
.L_x_3:
[----:B------:R-:W-:Y:S01]  /*0220*/  IADD3 R3, PT, PT, R0, 0x10, RZ ;  /* 0x0000001000037810 */ /* 0x000fe20007ffe0ff */
[----:B------:R-:W-:Y:S01]  /*0230*/  UMOV UR5, 0x50 ;  /* 0x0000005000057882 */ /* 0x000fe20000000000 */
[----:B------:R-:W-:Y:S01]  /*0240*/  SHF.L.U32 R2, R5, R0, RZ ;  /* 0x0000000005027219 */ /* 0x000fe200000006ff */
[----:B------:R-:W-:Y:S01]  /*0250*/  ULEA UR5, UR6, UR5, 0x18 ;  /* 0x0000000506057291 */ /* 0x000fe2000f8ec0ff */
[----:B------:R-:W-:Y:S02]  /*0260*/  SHF.L.U32 R3, R4, R3, RZ ;  /* 0x0000000304037219 */ /* 0x000fe400000006ff */
[----:B------:R-:W-:Y:S02]  /*0270*/  SHF.L.U32 R0, R0, 0x5, RZ ;  /* 0x0000000500007819 */ /* 0x000fe400000006ff */
[----:B------:R-:W-:-:S05]  /*0280*/  LOP3.LUT R2, R3, R2, RZ, 0xfc, !PT ;  /* 0x0000000203027212 */ /* 0x000fca00078efcff */
[----:B------:R1:W-:Y:S04]  /*0290*/  ATOMS.OR RZ, [UR5], R2 ;  /* 0x00000002ffff798c */ /* 0x0003e8000b000005 */
[----:B------:R1:W-:Y:S01]  /*02a0*/  STS [UR4], R0 ;  /* 0x00000000ff007988 */ /* 0x0003e20008000804 */
[----:B------:R-:W-:Y:S05]  /*02b0*/  BRA `(.L_x_2) ;  /* 0x0000000000107947 */ /* 0x000fea0003800000 */
.L_x_1:
[----:B------:R-:W-:Y:S02]  /*02c0*/  MOV R0, 0xffffffff ;  /* 0xffffffff00007802 */ /* 0x000fe40000000f00 */
[----:B------:R-:W-:-:S03]  /*02d0*/  MOV R2, 0x300 ;  /* 0x0000030000027802 */ /* 0x000fc60000000f00 */
[----:B------:R1:W-:Y:S04]  /*02e0*/  STS [UR4], R0 ;  /* 0x00000000ff007988 */ /* 0x0003e80008000804 */
[----:B01----:R-:W-:Y:S05]  /*02f0*/  CALL.REL.NOINC `($__internal_1_$__cuda_sm10x_tcgen05_guardrail_trap_phase_invalid_during_alloc) ;  /* 0x0000005800487944 */ /* 0x003fea0003c00000 */
.L_x_2:
[----:B------:R-:W-:Y:S05]  /*0300*/  WARPSYNC.ALL ;  /* 0x0000000000007948 */ /* 0x000fea0003800000 */
[----:B------:R-:W-:Y:S01]  /*0310*/  NOP ;  /* 0x0000000000007918 */ /* 0x000fe20000000000 */
.L_x_0:
[----:B------:R-:W2:Y:S01]  /*0320*/  S2R R3, SR_CTAID.X ;  /* 0x0000000000037919 */ /* 0x000ea20000002500 */
[----:B------:R-:W3:Y:S01]  /*0330*/  S2UR UR6, SR_CgaCtaId ;  /* 0x00000000000679c3 */ /* 0x000ee20000008800 */
[----:B------:R-:W4:Y:S01]  /*0340*/  LDCU.64 UR4, c[0x0][0x3b0] ;  /* 0x00007600ff0477ac */ /* 0x000f220008000a00 */
[----:B------:R-:W-:Y:S01]  /*0350*/  LOP3.LUT R90, R62, 0x7f, RZ, 0xc0, !PT ;  /* 0x0000007f3e5a7812 */ /* 0x000fe200078ec0ff */
[----:B------:R-:W-:Y:S01]  /*0360*/  UMOV UR10, 0x400 ;  /* 0x00000400000a7882 */ /* 0x000fe20000000000 */
[----:B------:R-:W1:Y:S04]  /*0370*/  LDCU.64 UR22, c[0x0][0x358] ;  /* 0x00006b00ff1677ac */ /* 0x000e680008000a00 */
[----:B------:R-:W4:Y:S08]  /*0380*/  S2UR UR7, SR_CTAID.Y ;  /* 0x00000000000779c3 */ /* 0x000f300000002600 */
[----:B------:R-:W0:Y:S08]  /*0390*/  LDC.64 R46, c[0x0][0x380] ;  /* 0x0000e000ff2e7b82 */ /* 0x000e300000000a00 */
[----:B------:R-:W1:Y:S01]  /*03a0*/  LDC R51, c[0x0][0x3b8] ;  /* 0x0000ee00ff337b82 */ /* 0x000e620000000800 */
[----:B---3--:R-:W-:-:S07]  /*03b0*/  ULEA UR10, UR6, UR10, 0x18 ;  /* 0x0000000a060a7291 */ /* 0x008fce000f8ec0ff */
[----:B------:R-:W-:Y:S01]  /*03c0*/  BAR.SYNC.DEFER_BLOCKING 0x0 ;  /* 0x0000000000007b1d */ /* 0x000fe20000010000 */
[----:B--2---:R-:W-:Y:S01]  /*03d0*/  LEA R92, R3, R90, 0x7 ;  /* 0x0000005a035c7211 */ /* 0x004fe200078e38ff */
[----:B----4-:R-:W-:-:S04]  /*03e0*/  UIMAD UR4, UR7, UR4, URZ ;  /* 0x00000004070472a4 */ /* 0x010fc8000f8e02ff */
[----:B------:R-:W-:Y:S01]  /*03f0*/  IMAD R3, R92, UR5, RZ ;  /* 0x000000055c037c24 */ /* 0x000fe2000f8e02ff */
[----:B------:R-:W-:-:S04]  /*0400*/  USHF.R.S32.HI UR5, URZ, 0x1f, UR4 ;  /* 0x0000001fff057899 */ /* 0x000fc80008011404 */
[----:B0-----:R-:W-:Y:S02]  /*0410*/  IADD3 R46, P1, P2, R3, UR4, R46 ;  /* 0x00000004032e7c10 */ /* 0x001fe4000fa3e02e */
[----:B-1----:R-:W-:Y:S01]  /*0420*/  SHF.R.S32.HI R0, RZ, 0x1f, R3 ;  /* 0x0000001fff007819 */ /* 0x002fe20000011403 */
[----:B------:R-:W0:Y:S03]  /*0430*/  LDCU UR4, c[0x0][0x3c8] ;  /* 0x00007900ff0477ac */ /* 0x000e260008000800 */
[----:B------:R-:W-:Y:S02]  /*0440*/  IADD3.X R47, PT, PT, R0, UR5, R47, P1, P2 ;  /* 0x00000005002f7c10 */ /* 0x000fe40008fe442f */
[C---:B------:R-:W-:Y:S01]  /*0450*/  SHF.L.U32 R17, R51.reuse, 0x3, RZ ;  /* 0x0000000333117819 */ /* 0x040fe200000006ff */
[----:B------:R-:W1:Y:S01]  /*0460*/  LDS R69, [UR10] ;  /* 0x0000000aff457984 */ /* 0x000e620008000800 */
[----:B------:R-:W-:-:S02]  /*0470*/  SHF.L.U32 R3, R51, 0x1, RZ ;  /* 0x0000000133037819 */ /* 0x000fc400000006ff */
[----:B------:R-:W-:Y:S01]  /*0480*/  SHF.L.U32 R9, R51, 0x2, RZ ;  /* 0x0000000233097819 */ /* 0x000fe200000006ff */
[----:B------:R-:W-:Y:S01]  /*0490*/  BAR.SYNC.DEFER_BLOCKING 0x0 ;  /* 0x0000000000007b1d */ /* 0x000fe20000010000 */
[-C--:B------:R-:W-:Y:S02]  /*04a0*/  IADD3 R66, P6, PT, R17, R46.reuse, RZ ;  /* 0x0000002e11427210 */ /* 0x080fe40007fde0ff */
[----:B------:R-:W-:Y:S01]  /*04b0*/  IADD3 R56, P4, PT, R3, R46, RZ ;  /* 0x0000002e03387210 */ /* 0x000fe20007f9e0ff */
[C---:B------:R-:W-:Y:S01]  /*04c0*/  IMAD R23, R51.reuse, 0xb, RZ ;  /* 0x0000000b33177824 */ /* 0x040fe200078e02ff */
[----:B------:R-:W-:Y:S02]  /*04d0*/  LEA R19, R51, R51, 0x3 ;  /* 0x0000003333137211 */ /* 0x000fe400078e18ff */
[----:B------:R-:W-:Y:S02]  /*04e0*/  LEA.HI.X.SX32 R67, R17, R47, 0x1, P6 ;  /* 0x0000002f11437211 */ /* 0x000fe400030f0eff */
[----:B------:R-:W-:-:S02]  /*04f0*/  LEA R7, R51, R51, 0x1 ;  /* 0x0000003333077211 */ /* 0x000fc400078e08ff */
[-C--:B------:R-:W-:Y:S02]  /*0500*/  IADD3 R52, P6, PT, R9, R46.reuse, RZ ;  /* 0x0000002e09347210 */ /* 0x080fe40007fde0ff */
[----:B------:R-:W-:Y:S01]  /*0510*/  LEA.HI.X.SX32 R57, R3, R47, 0x1, P4 ;  /* 0x0000002f03397211 */ /* 0x000fe200020f0eff */
[----:B------:R-:W-:Y:S01]  /*0520*/  IMAD R21, R51, 0xa, RZ ;  /* 0x0000000a33157824 */ /* 0x000fe200078e02ff */
[-C--:B------:R-:W-:Y:S01]  /*0530*/  IADD3 R2, P4, PT, R19, R46.reuse, RZ ;  /* 0x0000002e13027210 */ /* 0x080fe20007f9e0ff */
[C---:B------:R-:W-:Y:S01]  /*0540*/  IMAD R77, R51.reuse, 0x12, RZ ;  /* 0x00000012334d7824 */ /* 0x040fe200078e02ff */
[----:B------:R-:W-:Y:S02]  /*0550*/  LEA R73, R51, -R51, 0x4 ;  /* 0x8000003333497211 */ /* 0x000fe400078e20ff */
[----:B------:R-:W-:Y:S02]  /*0560*/  IADD3 R54, P3, PT, R7, R46, RZ ;  /* 0x0000002e07367210 */ /* 0x000fe40007f7e0ff */
[----:B------:R-:W-:-:S02]  /*0570*/  LEA.HI.X.SX32 R53, R9, R47, 0x1, P6 ;  /* 0x0000002f09357211 */ /* 0x000fc400030f0eff */
[-C--:B------:R-:W-:Y:S01]  /*0580*/  IADD3 R8, P6, PT, R23, R46.reuse, RZ ;  /* 0x0000002e17087210 */ /* 0x080fe20007fde0ff */
[----:B------:R-:W-:Y:S01]  /*0590*/  IMAD R49, R51, 0x18, RZ ;  /* 0x0000001833317824 */ /* 0x000fe200078e02ff */
[-C--:B------:R-:W-:Y:S01]  /*05a0*/  LEA.HI.X.SX32 R3, R19, R47.reuse, 0x1, P4 ;  /* 0x0000002f13037211 */ /* 0x080fe200020f0eff */
[----:B------:R-:W-:Y:S01]  /*05b0*/  IMAD R29, R51, 0x16, RZ ;  /* 0x00000016331d7824 */ /* 0x000fe200078e02ff */
[-C--:B------:R-:W-:Y:S01]  /*05c0*/  LEA.HI.X.SX32 R55, R7, R47.reuse, 0x1, P3 ;  /* 0x0000002f07377211 */ /* 0x080fe200018f0eff */
[----:B------:R-:W-:Y:S01]  /*05d0*/  IMAD R13, R51, 0x6, RZ ;  /* 0x00000006330d7824 */ /* 0x000fe200078e02ff */
[-C--:B------:R-:W-:Y:S01]  /*05e0*/  IADD3 R16, P4, PT, R73, R46.reuse, RZ ;  /* 0x0000002e49107210 */ /* 0x080fe20007f9e0ff */
[----:B------:R-:W-:Y:S01]  /*05f0*/  IMAD R27, R51, 0xd, RZ ;  /* 0x0000000d331b7824 */ /* 0x000fe200078e02ff */
[-C--:B------:R-:W-:Y:S01]  /*0600*/  IADD3 R6, P3, PT, R21, R46.reuse, RZ ;  /* 0x0000002e15067210 */ /* 0x080fe20007f7e0ff */
[----:B------:R-:W-:Y:S01]  /*0610*/  IMAD R25, R51, 0xc, RZ ;  /* 0x0000000c33197824 */ /* 0x000fe200078e02ff */
[-C--:B------:R-:W-:Y:S01]  /*0620*/  LEA.HI.X.SX32 R9, R23, R47.reuse, 0x1, P6 ;  /* 0x0000002f17097211 */ /* 0x080fe200030f0eff */
[----:B------:R-:W-:Y:S01]  /*0630*/  IMAD R71, R51, 0xe, RZ ;  /* 0x0000000e33477824 */ /* 0x000fe200078e02ff */
[-C--:B------:R-:W-:Y:S01]  /*0640*/  IADD3 R20, P6, PT, R77, R46.reuse, RZ ;  /* 0x0000002e4d147210 */ /* 0x080fe20007fde0ff */
[----:B------:R-:W-:Y:S01]  /*0650*/  IMAD R79, R51, 0x13, RZ ;  /* 0x00000013334f7824 */ /* 0x000fe200078e02ff */
[-C--:B------:R-:W-:Y:S01]  /*0660*/  LEA.HI.X.SX32 R17, R73, R47.reuse, 0x1, P4 ;  /* 0x0000002f49117211 */ /* 0x080fe200020f0eff */
[C---:B------:R-:W-:Y:S01]  /*0670*/  IMAD R81, R51.reuse, 0x14, RZ ;  /* 0x0000001433517824 */ /* 0x040fe200078e02ff */
[C---:B------:R-:W-:Y:S01]  /*0680*/  SHF.L.U32 R45, R51.reuse, 0x4, RZ ;  /* 0x00000004332d7819 */ /* 0x040fe200000006ff */
[----:B------:R-:W-:Y:S01]  /*0690*/  IMAD R83, R51, 0x15, RZ ;  /* 0x0000001533537824 */ /* 0x000fe200078e02ff */
[-C--:B------:R-:W-:Y:S01]  /*06a0*/  IADD3 R60, P2, PT, R49, R46.reuse, RZ ;  /* 0x0000002e313c7210 */ /* 0x080fe20007f5e0ff */
[----:B------:R-:W-:Y:S01]  /*06b0*/  IMAD R31, R51, 0x17, RZ ;  /* 0x00000017331f7824 */ /* 0x000fe200078e02ff */
[-C--:B------:R-:W-:Y:S01]  /*06c0*/  LEA.HI.X.SX32 R7, R21, R47.reuse, 0x1, P3 ;  /* 0x0000002f15077211 */ /* 0x080fe200018f0eff */
[----:B------:R-:W-:Y:S01]  /*06d0*/  IMAD R33, R51, 0x19, RZ ;  /* 0x0000001933217824 */ /* 0x000fe200078e02ff */
[-C--:B------:R-:W-:Y:S01]  /*06e0*/  IADD3 R28, P4, PT, R29, R46.reuse, RZ ;  /* 0x0000002e1d1c7210 */ /* 0x080fe20007f9e0ff */
[----:B------:R-:W-:Y:S01]  /*06f0*/  IMAD R35, R51, 0x1a, RZ ;  /* 0x0000001a33237824 */ /* 0x000fe200078e02ff */
[----:B------:R-:W-:Y:S01]  /*0700*/  LEA.HI.X.SX32 R21, R77, R47, 0x1, P6 ;  /* 0x0000002f4d157211 */ /* 0x000fe200030f0eff */
[----:B------:R-:W5:Y:S01]  /*0710*/  LDG.E.U8 R6, desc[UR22][R6.64] ;  /* 0x0000001606067981 */ /* 0x000f62000c1e1100 */
[----:B------:R-:W-:-:S03]  /*0720*/  IADD3 R64, P5, PT, R45, R46, RZ ;  /* 0x0000002e2d407210 */ /* 0x000fc60007fbe0ff */
[----:B------:R2:W5:Y:S01]  /*0730*/  LDG.E.U8 R77, desc[UR22][R2.64] ;  /* 0x00000016024d7981 */ /* 0x000562000c1e1100 */
[-C--:B------:R-:W-:Y:S02]  /*0740*/  LEA.HI.X.SX32 R61, R49, R47.reuse, 0x1, P2 ;  /* 0x0000002f313d7211 */ /* 0x080fe400010f0eff */
[----:B------:R-:W-:Y:S01]  /*0750*/  LEA.HI.X.SX32 R29, R29, R47, 0x1, P4 ;  /* 0x0000002f1d1d7211 */ /* 0x000fe200020f0eff */
[C---:B------:R-:W-:Y:S01]  /*0760*/  IMAD R37, R51.reuse, 0x1b, RZ ;  /* 0x0000001b33257824 */ /* 0x040fe200078e02ff */
[CC--:B------:R-:W-:Y:S01]  /*0770*/  LEA R11, R51.reuse, R51.reuse, 0x2 ;  /* 0x00000033330b7211 */ /* 0x0c0fe200078e10ff */
[----:B------:R-:W-:Y:S01]  /*0780*/  IMAD R39, R51, 0x1c, RZ ;  /* 0x0000001c33277824 */ /* 0x000fe200078e02ff */
[-C--:B------:R-:W-:Y:S01]  /*0790*/  IADD3 R48, P2, PT, R13, R46.reuse, RZ ;  /* 0x0000002e0d307210 */ /* 0x080fe20007f5e0ff */
[----:B------:R3:W5:Y:S01]  /*07a0*/  LDG.E.U8 R7, desc[UR22][R28.64] ;  /* 0x000000161c077981 */ /* 0x000762000c1e1100 */
[----:B--2---:R-:W2:Y:S01]  /*07b0*/  LDC.64 R2, c[0x0][0x3c0] ;  /* 0x0000f000ff027b82 */ /* 0x004ea20000000a00 */
[----:B------:R-:W-:Y:S01]  /*07c0*/  IADD3 R58, P1, PT, R46, R51, RZ ;  /* 0x000000332e3a7210 */ /* 0x000fe20007f3e0ff */
[----:B------:R-:W-:Y:S01]  /*07d0*/  IMAD R41, R51, 0x1d, RZ ;  /* 0x0000001d33297824 */ /* 0x000fe200078e02ff */
[-C--:B------:R-:W-:Y:S01]  /*07e0*/  LEA.HI.X.SX32 R65, R45, R47.reuse, 0x1, P5 ;  /* 0x0000002f2d417211 */ /* 0x080fe200028f0eff */
[----:B------:R-:W-:Y:S01]  /*07f0*/  IMAD R43, R51, 0x1e, RZ ;  /* 0x0000001e332b7824 */ /* 0x000fe200078e02ff */
[-C--:B------:R-:W-:Y:S01]  /*0800*/  IADD3 R50, P5, PT, R11, R46.reuse, RZ ;  /* 0x0000002e0b327210 */ /* 0x080fe20007fbe0ff */
[----:B------:R4:W5:Y:S01]  /*0810*/  LDG.E.U8 R8, desc[UR22][R8.64] ;  /* 0x0000001608087981 */ /* 0x000962000c1e1100 */
[----:B------:R-:W-:Y:S01]  /*0820*/  LEA.HI.X.SX32 R49, R13, R47, 0x1, P2 ;  /* 0x0000002f0d317211 */ /* 0x000fe200010f0eff */
[----:B---3--:R-:W3:Y:S01]  /*0830*/  LDC.64 R28, c[0x0][0x388] ;  /* 0x0000e200ff1c7b82 */ /* 0x008ee20000000a00 */
[----:B------:R-:W-:Y:S01]  /*0840*/  LEA R15, R51, -R51, 0x3 ;  /* 0x80000033330f7211 */ /* 0x000fe200078e18ff */
[----:B------:R-:W5:Y:S01]  /*0850*/  LDG.E.U8 R4, desc[UR22][R54.64] ;  /* 0x0000001636047981 */ /* 0x000f62000c1e1100 */
[----:B------:R-:W-:-:S02]  /*0860*/  IADD3 R12, P2, PT, R27, R46, RZ ;  /* 0x0000002e1b0c7210 */ /* 0x000fc40007f5e0ff */
[CC--:B------:R-:W-:Y:S01]  /*0870*/  LEA R75, R51.reuse, R51.reuse, 0x4 ;  /* 0x00000033334b7211 */ /* 0x0c0fe200078e20ff */
[----:B------:R-:W5:Y:S01]  /*0880*/  LDG.E.U8 R5, desc[UR22][R46.64] ;  /* 0x000000162e057981 */ /* 0x000f62000c1e1100 */
[C---:B------:R-:W-:Y:S02]  /*0890*/  LEA R63, R51.reuse, -R51, 0x5 ;  /* 0x80000033333f7211 */ /* 0x040fe400078e28ff */
[-C--:B------:R-:W-:Y:S01]  /*08a0*/  LEA.HI.X.SX32 R59, R51, R47.reuse, 0x1, P1 ;  /* 0x0000002f333b7211 */ /* 0x080fe200008f0eff */
[----:B------:R-:W5:Y:S01]  /*08b0*/  LDG.E.U8 R70, desc[UR22][R52.64] ;  /* 0x0000001634467981 */ /* 0x000f62000c1e1100 */
[----:B------:R-:W-:Y:S02]  /*08c0*/  LEA.HI.X.SX32 R51, R11, R47, 0x1, P5 ;  /* 0x0000002f0b337211 */ /* 0x000fe400028f0eff */
[-C--:B------:R-:W-:Y:S01]  /*08d0*/  IADD3 R44, P1, PT, R15, R46.reuse, RZ ;  /* 0x0000002e0f2c7210 */ /* 0x080fe20007f3e0ff */
[----:B------:R-:W5:Y:S01]  /*08e0*/  LDG.E.U8 R73, desc[UR22][R60.64] ;  /* 0x000000163c497981 */ /* 0x000f62000c1e1100 */
[----:B------:R-:W-:-:S02]  /*08f0*/  IADD3 R10, P5, PT, R25, R46, RZ ;  /* 0x0000002e190a7210 */ /* 0x000fc40007fbe0ff */
[-C--:B------:R-:W-:Y:S01]  /*0900*/  LEA.HI.X.SX32 R13, R27, R47.reuse, 0x1, P2 ;  /* 0x0000002f1b0d7211 */ /* 0x080fe200010f0eff */
[----:B------:R-:W5:Y:S01]  /*0910*/  LDG.E.U8 R0, desc[UR22][R56.64] ;  /* 0x0000001638007981 */ /* 0x000f62000c1e1100 */
[-C--:B------:R-:W-:Y:S02]  /*0920*/  LEA.HI.X.SX32 R45, R15, R47.reuse, 0x1, P1 ;  /* 0x0000002f0f2d7211 */ /* 0x080fe400008f0eff */
[----:B------:R-:W-:Y:S01]  /*0930*/  LEA.HI.X.SX32 R11, R25, R47, 0x1, P5 ;  /* 0x0000002f190b7211 */ /* 0x000fe200028f0eff */
[----:B------:R0:W5:Y:S01]  /*0940*/  LDG.E.U8 R12, desc[UR22][R12.64] ;  /* 0x000000160c0c7981 */ /* 0x000162000c1e1100 */
[-C--:B------:R-:W-:Y:S02]  /*0950*/  IADD3 R14, P1, PT, R71, R46.reuse, RZ ;  /* 0x0000002e470e7210 */ /* 0x080fe40007f3e0ff */
[----:B----4-:R-:W-:Y:S01]  /*0960*/  SHF.R.U32.HI R9, RZ, 0x5, R62 ;  /* 0x00000005ff097819 */ /* 0x010fe2000001163e */
[----:B------:R4:W5:Y:S01]  /*0970*/  LDG.E.U8 R10, desc[UR22][R10.64] ;  /* 0x000000160a0a7981 */ /* 0x000962000c1e1100 */
[----:B------:R-:W-:-:S02]  /*0980*/  IADD3 R18, P3, PT, R75, R46, RZ ;  /* 0x0000002e4b127210 */ /* 0x000fc40007f7e0ff */
[----:B------:R-:W-:Y:S01]  /*0990*/  LEA.HI.X.SX32 R15, R71, R47, 0x1, P1 ;  /* 0x0000002f470f7211 */ /* 0x000fe200008f0eff */
[----:B------:R-:W5:Y:S01]  /*09a0*/  LDG.E.U8 R50, desc[UR22][R50.64] ;  /* 0x0000001632327981 */ /* 0x000f62000c1e1100 */
[-C--:B------:R-:W-:Y:S02]  /*09b0*/  IADD3 R24, P2, PT, R81, R46.reuse, RZ ;  /* 0x0000002e51187210 */ /* 0x080fe40007f5e0ff */
[----:B0-----:R-:W-:Y:S01]  /*09c0*/  SHF.R.U32.HI R13, RZ, 0x5, R62 ;  /* 0x00000005ff0d7819 */ /* 0x001fe2000001163e */
[----:B------:R0:W5:Y:S01]  /*09d0*/  LDG.E.U8 R14, desc[UR22][R14.64] ;  /* 0x000000160e0e7981 */ /* 0x000162000c1e1100 */
[----:B------:R-:W-:Y:S02]  /*09e0*/  SGXT.U32 R9, R9, 0x2 ;  /* 0x000000020909781a */ /* 0x000fe40000000000 */
[-C--:B------:R-:W-:Y:S01]  /*09f0*/  IADD3 R26, P1, PT, R83, R46.reuse, RZ ;  /* 0x0000002e531a7210 */ /* 0x080fe20007f3e0ff */
[----:B------:R-:W5:Y:S01]  /*0a00*/  LDG.E.U8 R71, desc[UR22][R64.64] ;  /* 0x0000001640477981 */ /* 0x000f62000c1e1100 */
[----:B------:R-:W-:-:S02]  /*0a10*/  IADD3 R32, P6, PT, R33, R46, RZ ;  /* 0x0000002e21207210 */ /* 0x000fc40007fde0ff */
[----:B----4-:R-:W-:Y:S01]  /*0a20*/  LOP3.LUT R11, R62, 0x1f, RZ, 0xc0, !PT ;  /* 0x0000001f3e0b7812 */ /* 0x010fe200078ec0ff */
[----:B------:R-:W5:Y:S01]  /*0a30*/  LDG.E.U8 R48, desc[UR22][R48.64] ;  /* 0x0000001630307981 */ /* 0x000f62000c1e1100 */
[----:B------:R-:W-:Y:S01]  /*0a40*/  R2UR UR19, R13 ;  /* 0x000000000d1372ca */ /* 0x000fe200000e0000 */
[----:B--2---:R-:W-:Y:S01]  /*0a50*/  IMAD R13, R2, UR7, RZ ;  /* 0x00000007020d7c24 */ /* 0x004fe2000f8e02ff */
[----:B------:R-:W-:Y:S01]  /*0a60*/  LEA.HI.X.SX32 R19, R75, R47, 0x1, P3 ;  /* 0x0000002f4b137211 */ /* 0x000fe200018f0eff */
[----:B------:R-:W-:Y:S01]  /*0a70*/  IMAD R2, R9, R3, RZ ;  /* 0x0000000309027224 */ /* 0x000fe200078e02ff */
[-C--:B------:R-:W-:Y:S01]  /*0a80*/  LEA.HI.X.SX32 R25, R81, R47.reuse, 0x1, P2 ;  /* 0x0000002f51197211 */ /* 0x080fe200010f0eff */
[----:B0-----:R-:W-:Y:S01]  /*0a90*/  IMAD R15, R11, UR4, RZ ;  /* 0x000000040b0f7c24 */ /* 0x001fe2000f8e02ff */
[-C--:B------:R-:W-:Y:S01]  /*0aa0*/  LEA.HI.X.SX32 R27, R83, R47.reuse, 0x1, P1 ;  /* 0x0000002f531b7211 */ /* 0x080fe200008f0eff */
[----:B------:R-:W5:Y:S01]  /*0ab0*/  LDG.E.U8 R75, desc[UR22][R58.64] ;  /* 0x000000163a4b7981 */ /* 0x000f62000c1e1100 */
[----:B------:R-:W-:-:S02]  /*0ac0*/  LEA.HI.X.SX32 R33, R33, R47, 0x1, P6 ;  /* 0x0000002f21217211 */ /* 0x000fc400030f0eff */
[-C--:B------:R-:W-:Y:S01]  /*0ad0*/  IADD3 R36, P2, PT, R37, R46.reuse, RZ ;  /* 0x0000002e25247210 */ /* 0x080fe20007f5e0ff */
[----:B------:R0:W5:Y:S01]  /*0ae0*/  LDG.E.U8 R19, desc[UR22][R18.64] ;  /* 0x0000001612137981 */ /* 0x000162000c1e1100 */
[-C--:B------:R-:W-:Y:S02]  /*0af0*/  IADD3 R38, P1, PT, R39, R46.reuse, RZ ;  /* 0x0000002e27267210 */ /* 0x080fe40007f3e0ff */
[----:B------:R-:W-:Y:S01]  /*0b00*/  IADD3 R22, P5, PT, R79, R46, RZ ;  /* 0x0000002e4f167210 */ /* 0x000fe20007fbe0ff */
[----:B------:R2:W5:Y:S01]  /*0b10*/  LDG.E.U8 R33, desc[UR22][R32.64] ;  /* 0x0000001620217981 */ /* 0x000562000c1e1100 */
[-C--:B------:R-:W-:Y:S02]  /*0b20*/  LEA.HI.X.SX32 R37, R37, R47.reuse, 0x1, P2 ;  /* 0x0000002f25257211 */ /* 0x080fe400010f0eff */
[----:B------:R-:W-:Y:S01]  /*0b30*/  LEA.HI.X.SX32 R39, R39, R47, 0x1, P1 ;  /* 0x0000002f27277211 */ /* 0x000fe200008f0eff */
[----:B------:R-:W-:Y:S01]  /*0b40*/  UIADD3 UR18, UPT, UPT, UR19, 0x1c, URZ ;  /* 0x0000001c13127890 */ /* 0x000fe2000fffe0ff */
[----:B---3--:R-:W-:Y:S01]  /*0b50*/  IADD3 R55, P1, P2, R15, R28, R13 ;  /* 0x0000001c0f377210 */ /* 0x008fe20007a3e00d */
[----:B------:R-:W5:Y:S01]  /*0b60*/  LDG.E.U8 R44, desc[UR22][R44.64] ;  /* 0x000000162c2c7981 */ /* 0x000f62000c1e1100 */
[----:B0-----:R-:W-:-:S02]  /*0b70*/  LEA R18, R3, R2, 0x2 ;  /* 0x0000000203127211 */ /* 0x001fc400078e10ff */
[----:B------:R-:W-:Y:S01]  /*0b80*/  SHF.R.S32.HI R15, RZ, 0x1f, R15 ;  /* 0x0000001fff0f7819 */ /* 0x000fe2000001140f */
[----:B------:R-:W5:Y:S01]  /*0b90*/  LDG.E.U8 R16, desc[UR22][R16.64] ;  /* 0x0000001610107981 */ /* 0x000f62000c1e1100 */
[----:B--2---:R-:W-:Y:S02]  /*0ba0*/  SHF.R.S32.HI R32, RZ, 0x1f, R13 ;  /* 0x0000001fff207819 */ /* 0x004fe4000001140d */
[----:B------:R-:W-:Y:S01]  /*0bb0*/  LEA.HI.X.SX32 R23, R79, R47, 0x1, P5 ;  /* 0x0000002f4f177211 */ /* 0x000fe200028f0eff */
[----:B------:R-:W5:Y:S01]  /*0bc0*/  LDG.E.U8 R20, desc[UR22][R20.64] ;  /* 0x0000001614147981 */ /* 0x000f62000c1e1100 */
[----:B------:R-:W-:Y:S02]  /*0bd0*/  LEA R28, R3, R18, 0x2 ;  /* 0x00000012031c7211 */ /* 0x000fe400078e10ff */
[-C--:B------:R-:W-:Y:S01]  /*0be0*/  IADD3 R30, P3, PT, R31, R46.reuse, RZ ;  /* 0x0000002e1f1e7210 */ /* 0x080fe20007f7e0ff */
[----:B------:R-:W-:Y:S01]  /*0bf0*/  IMAD R13, R3, UR18, RZ ;  /* 0x00000012030d7c24 */ /* 0x000fe2000f8e02ff */
[----:B------:R-:W-:Y:S01]  /*0c00*/  IADD3 R34, P5, PT, R35, R46, RZ ;  /* 0x0000002e23227210 */ /* 0x000fe20007fbe0ff */
[----:B------:R-:W5:Y:S01]  /*0c10*/  LDG.E.U8 R22, desc[UR22][R22.64] ;  /* 0x0000001616167981 */ /* 0x000f62000c1e1100 */
[----:B------:R-:W-:-:S02]  /*0c20*/  IADD3.X R15, PT, PT, R15, R29, R32, P1, P2 ;  /* 0x0000001d0f0f7210 */ /* 0x000fc40000fe4420 */
[----:B------:R-:W-:Y:S01]  /*0c30*/  IADD3 R68, P1, PT, R2, R55, RZ ;  /* 0x0000003702447210 */ /* 0x000fe20007f3e0ff */
[----:B------:R-:W5:Y:S01]  /*0c40*/  LDG.E.U8 R24, desc[UR22][R24.64] ;  /* 0x0000001618187981 */ /* 0x000f62000c1e1100 */
[----:B------:R-:W-:Y:S02]  /*0c50*/  LEA R32, R3, R28, 0x2 ;  /* 0x0000001c03207211 */ /* 0x000fe400078e10ff */
[-C--:B------:R-:W-:Y:S01]  /*0c60*/  LEA.HI.X.SX32 R31, R31, R47.reuse, 0x1, P3 ;  /* 0x0000002f1f1f7211 */ /* 0x080fe200018f0eff */
[----:B------:R-:W5:Y:S01]  /*0c70*/  LDG.E.U8 R26, desc[UR22][R26.64] ;  /* 0x000000161a1a7981 */ /* 0x000f62000c1e1100 */
[----:B------:R-:W-:Y:S02]  /*0c80*/  LEA.HI.X.SX32 R35, R35, R47, 0x1, P5 ;  /* 0x0000002f23237211 */ /* 0x000fe400028f0eff */
[----:B------:R-:W-:Y:S01]  /*0c90*/  IADD3 R42, P3, PT, R43, R46, RZ ;  /* 0x0000002e2b2a7210 */ /* 0x000fe20007f7e0ff */
[----:B------:R-:W5:Y:S01]  /*0ca0*/  LDG.E.U8 R30, desc[UR22][R30.64] ;  /* 0x000000161e1e7981 */ /* 0x000f62000c1e1100 */
[----:B-1----:R-:W-:-:S02]  /*0cb0*/  R2UR UR26, R69 ;  /* 0x00000000451a72ca */ /* 0x002fc400000e0000 */
[----:B------:R-:W-:Y:S01]  /*0cc0*/  LEA.HI.X.SX32 R69, R2, R15, 0x1, P1 ;  /* 0x0000000f02457211 */ /* 0x000fe200008f0eff */
[----:B------:R0:W5:Y:S01]  /*0cd0*/  LDG.E.U8 R35, desc[UR22][R34.64] ;  /* 0x0000001622237981 */ /* 0x000162000c1e1100 */
[----:B------:R-:W-:Y:S02]  /*0ce0*/  IADD3 R40, P4, PT, R41, R46, RZ ;  /* 0x0000002e29287210 */ /* 0x000fe40007f9e0ff */
[----:B------:R-:W-:Y:S01]  /*0cf0*/  LEA R2, R3, R32, 0x2 ;  /* 0x0000002003027211 */ /* 0x000fe200078e10ff */
[----:B------:R-:W5:Y:S01]  /*0d00*/  LDG.E.U8 R36, desc[UR22][R36.64] ;  /* 0x0000001624247981 */ /* 0x000f62000c1e1100 */
[----:B------:R-:W-:Y:S02]  /*0d10*/  IADD3 R46, P6, PT, R63, R46, RZ ;  /* 0x0000002e3f2e7210 */ /* 0x000fe40007fde0ff */
[----:B------:R-:W-:Y:S01]  /*0d20*/  LEA.HI.X.SX32 R43, R43, R47, 0x1, P3 ;  /* 0x0000002f2b2b7211 */ /* 0x000fe200018f0eff */
[----:B------:R-:W5:Y:S01]  /*0d30*/  LDG.E.U8 R38, desc[UR22][R38.64] ;  /* 0x0000001626267981 */ /* 0x000f62000c1e1100 */
[----:B------:R-:W-:-:S02]  /*0d40*/  IADD3 R52, P3, PT, R13, R55, RZ ;  /* 0x000000370d347210 */ /* 0x000fc40007f7e0ff */
[-C--:B------:R-:W-:Y:S01]  /*0d50*/  LEA.HI.X.SX32 R41, R41, R47.reuse, 0x1, P4 ;  /* 0x0000002f29297211 */ /* 0x080fe200020f0eff */
[----:B------:R-:W5:Y:S01]  /*0d60*/  LDG.E.U8 R42, desc[UR22][R42.64] ;  /* 0x000000162a2a7981 */ /* 0x000f62000c1e1100 */
[----:B0-----:R-:W-:Y:S02]  /*0d70*/  LEA R34, R3, R2, 0x2 ;  /* 0x0000000203227211 */ /* 0x001fe400078e10ff */
[----:B------:R-:W-:Y:S01]  /*0d80*/  LEA.HI.X.SX32 R47, R63, R47, 0x1, P6 ;  /* 0x0000002f3f2f7211 */ /* 0x000fe200030f0eff */
[----:B------:R-:W5:Y:S01]  /*0d90*/  LDG.E.U8 R40, desc[UR22][R40.64] ;  /* 0x0000001628287981 */ /* 0x000f62000c1e1100 */
[----:B------:R-:W-:Y:S02]  /*0da0*/  IADD3 R64, P2, PT, R28, R55, RZ ;  /* 0x000000371c407210 */ /* 0x000fe40007f5e0ff */
[----:B------:R-:W-:Y:S01]  /*0db0*/  LEA.HI.X.SX32 R53, R13, R15, 0x1, P3 ;  /* 0x0000000f0d357211 */ /* 0x000fe200018f0eff */
[----:B------:R0:W5:Y:S01]  /*0dc0*/  LDG.E.U8 R63, desc[UR22][R66.64] ;  /* 0x00000016423f7981 */ /* 0x000162000c1e1100 */
[----:B------:R-:W-:-:S02]  /*0dd0*/  LEA R13, R3, R34, 0x2 ;  /* 0x00000022030d7211 */ /* 0x000fc400078e10ff */
[----:B------:R-:W-:Y:S01]  /*0de0*/  LEA.HI.X.SX32 R65, R28, R15, 0x1, P2 ;  /* 0x0000000f1c417211 */ /* 0x000fe200010f0eff */
[----:B------:R1:W5:Y:S01]  /*0df0*/  LDG.E.U8 R46, desc[UR22][R46.64] ;  /* 0x000000162e2e7981 */ /* 0x000362000c1e1100 */
[-C--:B------:R-:W-:Y:S02]  /*0e00*/  IADD3 R58, P2, PT, R2, R55.reuse, RZ ;  /* 0x00000037023a7210 */ /* 0x080fe40007f5e0ff */
[-C--:B0-----:R-:W-:Y:S02]  /*0e10*/  IADD3 R66, P1, PT, R18, R55.reuse, RZ ;  /* 0x0000003712427210 */ /* 0x081fe40007f3e0ff */
[----:B------:R-:W-:Y:S02]  /*0e20*/  IADD3 R56, P3, PT, R34, R55, RZ ;  /* 0x0000003722387210 */ /* 0x000fe40007f7e0ff */
[----:B------:R-:W-:Y:S02]  /*0e30*/  LEA.HI.X.SX32 R67, R18, R15, 0x1, P1 ;  /* 0x0000000f12437211 */ /* 0x000fe400008f0eff */
[----:B------:R-:W-:-:S02]  /*0e40*/  IADD3 R60, P1, PT, R32, R55, RZ ;  /* 0x00000037203c7210 */ /* 0x000fc40007f3e0ff */
[C---:B------:R-:W-:Y:S02]  /*0e50*/  IADD3 R54, P4, PT, R13.reuse, R55, RZ ;  /* 0x000000370d367210 */ /* 0x040fe40007f9e0ff */
[-C--:B------:R-:W-:Y:S02]  /*0e60*/  LEA.HI.X.SX32 R61, R32, R15.reuse, 0x1, P1 ;  /* 0x0000000f203d7211 */ /* 0x080fe400008f0eff */
[-C--:B------:R-:W-:Y:S02]  /*0e70*/  LEA.HI.X.SX32 R59, R2, R15.reuse, 0x1, P2 ;  /* 0x0000000f023b7211 */ /* 0x080fe400010f0eff */
[-C--:B------:R-:W-:Y:S02]  /*0e80*/  LEA.HI.X.SX32 R57, R34, R15.reuse, 0x1, P3 ;  /* 0x0000000f22397211 */ /* 0x080fe400018f0eff */
[----:B------:R-:W-:Y:S02]  /*0e90*/  LEA.HI.X.SX32 R55, R13, R15, 0x1, P4 ;  /* 0x0000000f0d377211 */ /* 0x000fe400020f0eff */
[----:B------:R-:W-:Y:S01]  /*0ea0*/  LOP3.LUT R82, R90, 0x10, RZ, 0x3c, !PT ;  /* 0x000000105a527812 */ /* 0x000fe200078e3cff */
[----:B-1----:R-:W-:Y:S06]  /*0eb0*/  @P0 BRA `(.L_x_5) ;  /* 0x0000000000180947 */ /* 0x002fec0003800000 */
[----:B------:R-:W-:Y:S01]  /*0ec0*/  ELECT P1, URZ, PT ;  /* 0x0000000000ff782f */ /* 0x000fe20003820000 */
[----:B------:R-:W-:Y:S01]  /*0ed0*/  HFMA2 R2, -RZ, RZ, 0, 5.9604644775390625e-08 ;  /* 0x00000001ff027431 */ /* 0x000fe200000001ff */
[----:B------:R-:W-:Y:S01]  /*0ee0*/  UMOV UR4, 0x40 ;  /* 0x0000004000047882 */ /* 0x000fe20000000000 */
[----:B------:R-:W-:Y:S01]  /*0ef0*/  UVIRTCOUNT.DEALLOC.SMPOOL 0x80 ;  /* 0x000000800000784c */ /* 0x000fe20000000000 */
[----:B------:R-:W-:-:S09]  /*0f00*/  ULEA UR4, UR6, UR4, 0x18 ;  /* 0x0000000406047291 */ /* 0x000fd2000f8ec0ff */
[----:B------:R0:W-:Y:S03]  /*0f10*/  @P1 STS.U8 [UR4], R2 ;  /* 0x00000002ff001988 */ /* 0x0001e60008000004 */
.L_x_5:
[----:B------:R-:W-:Y:S01]  /*0f20*/  USHF.L.U32 UR4, UR19, 0x15, URZ ;  /* 0x0000001513047899 */ /* 0x000fe200080006ff */
[C---:B------:R-:W-:Y:S01]  /*0f30*/  LOP3.LUT R13, R90.reuse, 0x20, RZ, 0x3c, !PT ;  /* 0x000000205a0d7812 */ /* 0x040fe200078e3cff */
[----:B-----5:R1:W-:Y:S01]  /*0f40*/  STS.U8 [R90+UR10], R5 ;  /* 0x000000055a007988 */ /* 0x0203e2000800000a */
[C---:B------:R-:W-:Y:S01]  /*0f50*/  LOP3.LUT R15, R90.reuse, 0x30, RZ, 0x3c, !PT ;  /* 0x000000305a0f7812 */ /* 0x040fe200078e3cff */
[----:B------:R-:W-:Y:S01]  /*0f60*/  ULOP3.LUT UR4, UR4, 0x600000, URZ, 0xc0, !UPT ;  /* 0x0060000004047892 */ /* 0x000fe2000f8ec0ff */
[----:B------:R-:W-:Y:S01]  /*0f70*/  LOP3.LUT R17, R90, 0x50, RZ, 0x3c, !PT ;  /* 0x000000505a117812 */ /* 0x000fe200078e3cff */
[----:B------:R-:W-:Y:S01]  /*0f80*/  STS.U8 [R90+UR10+0x400], R63 ;  /* 0x0004003f5a007988 */ /* 0x000fe2000800000a */
[----:B------:R-:W-:Y:S01]  /*0f90*/  LOP3.LUT P1, RZ, R62, 0x7f, RZ, 0xc0, !PT ;  /* 0x0000007f3eff7812 */ /* 0x000fe2000782c0ff */
[----:B------:R-:W-:Y:S02]  /*0fa0*/  UIADD3 UR11, UPT, UPT, UR26, UR4, URZ ;  /* 0x000000041a0b7290 */ /* 0x000fe4000fffe0ff */
[----:B------:R-:W-:Y:S01]  /*0fb0*/  STS.U8 [R90+UR10+0x800], R71 ;  /* 0x000800475a007988 */ /* 0x000fe2000800000a */
[----:B------:R-:W-:Y:S01]  /*0fc0*/  UMOV UR5, 0x1 ;  /* 0x0000000100057882 */ /* 0x000fe20000000000 */
[----:B-1----:R-:W-:Y:S01]  /*0fd0*/  LOP3.LUT R5, R90, 0x40, RZ, 0x3c, !PT ;  /* 0x000000405a057812 */ /* 0x002fe200078e3cff */
[----:B------:R-:W-:-:S02]  /*0fe0*/  UIADD3 UR12, UPT, UPT, UR10, 0x2c00, URZ ;  /* 0x00002c000a0c7890 */ /* 0x000fc4000fffe0ff */
[----:B------:R-:W-:Y:S01]  /*0ff0*/  STS.U8 [R90+UR10+0xc00], R73 ;  /* 0x000c00495a007988 */ /* 0x000fe2000800000a */
[----:B------:R-:W1:Y:S01]  /*1000*/  LDCU UR13, c[0x0][0x3f0] ;  /* 0x00007e00ff0d77ac */ /* 0x000e620008000800 */
[----:B------:R-:W-:Y:S01]  /*1010*/  PRMT R23, RZ, 0x7610, R23 ;  /* 0x00007610ff177816 */ /* 0x000fe20000000017 */
[----:B0-----:R-:W0:Y:S01]  /*1020*/  LDC R2, c[0x0][0x3d8] ;  /* 0x0000f600ff027b82 */ /* 0x001e220000000800 */
[----:B------:R-:W-:Y:S01]  /*1030*/  STS.U8 [R82+UR10+0x80], R75 ;  /* 0x0000804b52007988 */ /* 0x000fe2000800000a */
[----:B------:R-:W-:Y:S01]  /*1040*/  VOTEU.ALL UP0, P1 ;  /* 0x0000000000ff7886 */ /* 0x000fe20000800000 */
[----:B------:R-:W-:Y:S02]  /*1050*/  VOTEU.ALL UP1, P1 ;  /* 0x0000000000ff7886 */ /* 0x000fe40000820000 */
[----:B------:R-:W-:Y:S02]  /*1060*/  STS.U8 [R82+UR10+0x480], R77 ;  /* 0x0004804d52007988 */ /* 0x000fe4000800000a */
[----:B------:R-:W-:-:S04]  /*1070*/  @!UP0 UIADD3 UR8, UPT, UPT, -UR5, 0x100000, URZ ;  /* 0x0010000005088890 */ /* 0x000fc8000fffe1ff */
[----:B------:R-:W-:Y:S02]  /*1080*/  @!UP0 USHF.L.U32 UR9, UR8, 0xb, URZ ;  /* 0x0000000b08098899 */ /* 0x000fe400080006ff */
[----:B------:R-:W-:Y:S01]  /*1090*/  @!UP0 USHF.L.U32 UR8, UR8, 0x1, URZ ;  /* 0x0000000108088899 */ /* 0x000fe200080006ff */
[----:B------:R-:W-:Y:S04]  /*10a0*/  STS.U8 [R82+UR10+0x880], R19 ;  /* 0x0008801352007988 */ /* 0x000fe8000800000a */
[----:B------:R-:W-:Y:S01]  /*10b0*/  STS.U8 [R82+UR10+0xc80], R33 ;  /* 0x000c802152007988 */ /* 0x000fe2000800000a */
[----:B-1----:R-:W-:-:S03]  /*10c0*/  ISETP.LT.AND P2, PT, RZ, UR13, PT ;  /* 0x0000000dff007c0c */ /* 0x002fc6000bf41270 */
[----:B------:R-:W-:Y:S04]  /*10d0*/  STS.U8 [R13+UR10+0x100], R0 ;  /* 0x000100000d007988 */ /* 0x000fe8000800000a */
[----:B------:R-:W-:Y:S04]  /*10e0*/  STS.U8 [R13+UR10+0x500], R6 ;  /* 0x000500060d007988 */ /* 0x000fe8000800000a */
[----:B------:R-:W-:Y:S04]  /*10f0*/  STS.U8 [R13+UR10+0x900], R20 ;  /* 0x000900140d007988 */ /* 0x000fe8000800000a */
[----:B------:R1:W-:Y:S04]  /*1100*/  STS.U8 [R13+UR10+0xd00], R35 ;  /* 0x000d00230d007988 */ /* 0x0003e8000800000a */
[----:B------:R-:W-:Y:S04]  /*1110*/  STS.U8 [R15+UR10+0x180], R4 ;  /* 0x000180040f007988 */ /* 0x000fe8000800000a */
[----:B------:R-:W-:Y:S01]  /*1120*/  STS.U8 [R15+UR10+0x580], R8 ;  /* 0x000580080f007988 */ /* 0x000fe2000800000a */
[----:B-1----:R-:W-:-:S03]  /*1130*/  LOP3.LUT R13, R90, 0x60, RZ, 0x3c, !PT ;  /* 0x000000605a0d7812 */ /* 0x002fc600078e3cff */
[----:B------:R-:W-:Y:S04]  /*1140*/  STS.U8 [R15+UR10+0x980], R22 ;  /* 0x000980160f007988 */ /* 0x000fe8000800000a */
[----:B------:R1:W-:Y:S04]  /*1150*/  STS.U8 [R15+UR10+0xd80], R36 ;  /* 0x000d80240f007988 */ /* 0x0003e8000800000a */
[----:B------:R-:W-:Y:S04]  /*1160*/  STS.U8 [R5+UR10+0x200], R70 ;  /* 0x0002004605007988 */ /* 0x000fe8000800000a */
[----:B------:R-:W-:Y:S01]  /*1170*/  STS.U8 [R5+UR10+0x600], R10 ;  /* 0x0006000a05007988 */ /* 0x000fe2000800000a */
[----:B------:R-:W-:Y:S03]  /*1180*/  STTM.x32 tmem[UR11], RZ ;  /* 0x000000ff000079ed */ /* 0x000fe600082c000b */
[----:B------:R-:W-:Y:S01]  /*1190*/  STS.U8 [R5+UR10+0xa00], R24 ;  /* 0x000a001805007988 */ /* 0x000fe2000800000a */
[----:B-1----:R-:W-:Y:S01]  /*11a0*/  PRMT R15, RZ, 0x7610, R15 ;  /* 0x00007610ff0f7816 */ /* 0x002fe2000000000f */
[----:B------:R-:W1:Y:S02]  /*11b0*/  LDC.64 R36, c[0x0][0x390] ;  /* 0x0000e400ff247b82 */ /* 0x000e640000000a00 */
[----:B------:R2:W-:Y:S04]  /*11c0*/  STS.U8 [R5+UR10+0xe00], R38 ;  /* 0x000e002605007988 */ /* 0x0005e8000800000a */
[----:B------:R-:W-:Y:S04]  /*11d0*/  STS.U8 [R17+UR10+0x280], R50 ;  /* 0x0002803211007988 */ /* 0x000fe8000800000a */
[----:B------:R-:W-:Y:S01]  /*11e0*/  STS.U8 [R17+UR10+0x680], R12 ;  /* 0x0006800c11007988 */ /* 0x000fe2000800000a */
[----:B--2---:R-:W-:-:S03]  /*11f0*/  LOP3.LUT R5, R90, 0x70, RZ, 0x3c, !PT ;  /* 0x000000705a057812 */ /* 0x004fc600078e3cff */
[----:B------:R-:W-:Y:S04]  /*1200*/  STS.U8 [R17+UR10+0xa80], R26 ;  /* 0x000a801a11007988 */ /* 0x000fe8000800000a */
[----:B------:R-:W-:Y:S04]  /*1210*/  STS.U8 [R17+UR10+0xe80], R40 ;  /* 0x000e802811007988 */ /* 0x000fe8000800000a */
[----:B------:R-:W-:Y:S04]  /*1220*/  STS.U8 [R13+UR10+0x300], R48 ;  /* 0x000300300d007988 */ /* 0x000fe8000800000a */
[----:B------:R-:W-:Y:S04]  /*1230*/  STS.U8 [R13+UR10+0x700], R14 ;  /* 0x0007000e0d007988 */ /* 0x000fe8000800000a */
[----:B------:R2:W-:Y:S04]  /*1240*/  STS.U8 [R13+UR10+0xb00], R7 ;  /* 0x000b00070d007988 */ /* 0x0005e8000800000a */
[----:B------:R3:W-:Y:S04]  /*1250*/  STS.U8 [R13+UR10+0xf00], R42 ;  /* 0x000f002a0d007988 */ /* 0x0007e8000800000a */
[----:B------:R-:W-:Y:S01]  /*1260*/  STS.U8 [R5+UR10+0x380], R44 ;  /* 0x0003802c05007988 */ /* 0x000fe2000800000a */
[----:B------:R-:W-:-:S02]  /*1270*/  PRMT R19, RZ, 0x7610, R19 ;  /* 0x00007610ff137816 */ /* 0x000fc40000000013 */
[----:B--2---:R-:W-:Y:S01]  /*1280*/  PRMT R7, RZ, 0x7610, R7 ;  /* 0x00007610ff077816 */ /* 0x004fe20000000007 */
[----:B------:R-:W-:Y:S04]  /*1290*/  STS.U8 [R5+UR10+0x780], R16 ;  /* 0x0007801005007988 */ /* 0x000fe8000800000a */
[----:B------:R-:W-:Y:S04]  /*12a0*/  STS.U8 [R5+UR10+0xb80], R30 ;  /* 0x000b801e05007988 */ /* 0x000fe8000800000a */
[----:B------:R2:W-:Y:S01]  /*12b0*/  STS.U8 [R5+UR10+0xf80], R46 ;  /* 0x000f802e05007988 */ /* 0x0005e2000800000a */
[----:B------:R-:W4:Y:S02]  /*12c0*/  FENCE.VIEW.ASYNC.T ;  /* 0x00000000000073c6 */ /* 0x000f240000000200 */
[----:B----4-:R-:W-:Y:S01]  /*12d0*/  BAR.SYNC.DEFER_BLOCKING 0x0 ;  /* 0x0000000000007b1d */ /* 0x010fe20000010000 */
[----:B---3--:R-:W-:-:S02]  /*12e0*/  PRMT R13, RZ, 0x7610, R13 ;  /* 0x00007610ff0d7816 */ /* 0x008fc4000000000d */
[----:B------:R-:W-:-:S03]  /*12f0*/  PRMT R17, RZ, 0x7610, R17 ;  /* 0x00007610ff117816 */ /* 0x000fc60000000011 */
[----:B------:R-:W3:Y:S02]  /*1300*/  FENCE.VIEW.ASYNC.S ;  /* 0x00000000000073c6 */ /* 0x000ee40000000000 */
[----:B---3--:R3:W4:Y:S02]  /*1310*/  @!UP1 SYNCS.EXCH.64 URZ, [UR12], UR8 ;  /* 0x000000080cff95b2 */ /* 0x0087240008000100 */
[----:B----4-:R-:W-:Y:S01]  /*1320*/  BAR.SYNC.DEFER_BLOCKING 0x0 ;  /* 0x0000000000007b1d */ /* 0x010fe20000010000 */
[----:B------:R-:W-:Y:S02]  /*1330*/  PRMT R21, RZ, 0x7610, R21 ;  /* 0x00007610ff157816 */ /* 0x000fe40000000015 */
[----:B------:R-:W-:-:S03]  /*1340*/  PRMT R25, RZ, 0x7610, R25 ;  /* 0x00007610ff197816 */ /* 0x000fc60000000019 */
[----:B---3--:R-:W3:Y:S01]  /*1350*/  LDCU.64 UR8, c[0x0][0x3d0] ;  /* 0x00007a00ff0877ac */ /* 0x008ee20008000a00 */
[----:B------:R-:W4:Y:S04]  /*1360*/  @P2 LDG.E.U8 R7, desc[UR22][R68.64] ;  /* 0x0000001644072981 */ /* 0x000f28000c1e1100 */
[----:B------:R-:W4:Y:S04]  /*1370*/  @P2 LDG.E.U8 R15, desc[UR22][R64.64] ;  /* 0x00000016400f2981 */ /* 0x000f28000c1e1100 */
[----:B------:R-:W4:Y:S04]  /*1380*/  @P2 LDG.E.U8 R19, desc[UR22][R58.64] ;  /* 0x000000163a132981 */ /* 0x000f28000c1e1100 */
[----:B------:R-:W4:Y:S04]  /*1390*/  @P2 LDG.E.U8 R23, desc[UR22][R54.64] ;  /* 0x0000001636172981 */ /* 0x000f28000c1e1100 */
[----:B------:R-:W4:Y:S04]  /*13a0*/  @P2 LDG.E.U8 R13, desc[UR22][R66.64] ;  /* 0x00000016420d2981 */ /* 0x000f28000c1e1100 */
[----:B------:R-:W4:Y:S04]  /*13b0*/  @P2 LDG.E.U8 R17, desc[UR22][R60.64] ;  /* 0x000000163c112981 */ /* 0x000f28000c1e1100 */
[----:B------:R-:W4:Y:S04]  /*13c0*/  @P2 LDG.E.U8 R21, desc[UR22][R56.64] ;  /* 0x0000001638152981 */ /* 0x000f28000c1e1100 */
[----:B------:R-:W4:Y:S01]  /*13d0*/  @P2 LDG.E.U8 R25, desc[UR22][R52.64] ;  /* 0x0000001634192981 */ /* 0x000f22000c1e1100 */
[----:B---3--:R-:W-:Y:S01]  /*13e0*/  UIMAD UR8, UR7, UR8, URZ ;  /* 0x00000008070872a4 */ /* 0x008fe2000f8e02ff */
[----:B------:R-:W-:Y:S01]  /*13f0*/  IMAD R11, R11, UR9, RZ ;  /* 0x000000090b0b7c24 */ /* 0x000fe2000f8e02ff */
[----:B------:R-:W-:-:S04]  /*1400*/  @!UP0 UIADD3 UR14, UPT, UPT, -UR5, 0x100000, URZ ;  /* 0x00100000050e8890 */ /* 0x000fc8000fffe1ff */
[----:B------:R-:W-:Y:S02]  /*1410*/  @!UP0 USHF.L.U32 UR15, UR14, 0xb, URZ ;  /* 0x0000000b0e0f8899 */ /* 0x000fe400080006ff */
[----:B------:R-:W-:Y:S01]  /*1420*/  @!UP0 USHF.L.U32 UR14, UR14, 0x1, URZ ;  /* 0x000000010e0e8899 */ /* 0x000fe200080006ff */
[----:B0-----:R-:W-:Y:S01]  /*1430*/  IMAD R9, R9, R2, RZ ;  /* 0x0000000209097224 */ /* 0x001fe200078e02ff */
[----:B------:R-:W-:Y:S01]  /*1440*/  USHF.R.S32.HI UR4, URZ, 0x1f, UR8 ;  /* 0x0000001fff047899 */ /* 0x000fe20008011408 */
[----:B------:R-:W-:Y:S01]  /*1450*/  PRMT R71, RZ, 0x7610, R71 ;  /* 0x00007610ff477816 */ /* 0x000fe20000000047 */
[----:B------:R-:W-:Y:S01]  /*1460*/  VOTEU.ALL UP1, P1 ;  /* 0x0000000000ff7886 */ /* 0x000fe20000820000 */
[----:B-1----:R-:W-:Y:S01]  /*1470*/  IADD3 R36, P3, P4, R11, UR8, R36 ;  /* 0x000000080b247c10 */ /* 0x002fe2000fc7e024 */
[----:B------:R-:W-:Y:S01]  /*1480*/  UIADD3 UR6, UPT, UPT, UR10, 0x2400, URZ ;  /* 0x000024000a067890 */ /* 0x000fe2000fffe0ff */
[----:B------:R-:W-:Y:S01]  /*1490*/  SHF.R.S32.HI R0, RZ, 0x1f, R11 ;  /* 0x0000001fff007819 */ /* 0x000fe2000001140b */
[----:B------:R-:W-:Y:S01]  /*14a0*/  UIADD3 UR28, UPT, UPT, UR26, 0x20, URZ ;  /* 0x000000201a1c7890 */ /* 0x000fe2000fffe0ff */
[----:B------:R-:W-:-:S02]  /*14b0*/  PRMT R85, RZ, 0x7610, R85 ;  /* 0x00007610ff557816 */ /* 0x000fc40000000055 */
[----:B------:R-:W-:Y:S01]  /*14c0*/  IADD3.X R0, PT, PT, R0, UR4, R37, P3, P4 ;  /* 0x0000000400007c10 */ /* 0x000fe20009fe8425 */
[----:B------:R0:W1:Y:S01]  /*14d0*/  @!UP1 SYNCS.EXCH.64 URZ, [UR10+0x2c08], UR14 ;  /* 0x002c080e0aff95b2 */ /* 0x0000620008000100 */
[----:B------:R-:W-:Y:S01]  /*14e0*/  LEA R37, R2, R9, 0x2 ;  /* 0x0000000902257211 */ /* 0x000fe200078e10ff */
[----:B------:R-:W-:Y:S01]  /*14f0*/  VOTEU.ALL UP1, P1 ;  /* 0x0000000000ff7886 */ /* 0x000fe20000820000 */
[----:B------:R-:W-:-:S04]  /*1500*/  @!UP0 UIADD3 UR4, UPT, UPT, -UR5, 0x100000, URZ ;  /* 0x0010000005048890 */ /* 0x000fc8000fffe1ff */
[----:B------:R-:W-:Y:S02]  /*1510*/  @!UP0 USHF.L.U32 UR5, UR4, 0xb, URZ ;  /* 0x0000000b04058899 */ /* 0x000fe400080006ff */
[----:B------:R-:W-:Y:S01]  /*1520*/  @!UP0 USHF.L.U32 UR4, UR4, 0x1, URZ ;  /* 0x0000000104048899 */ /* 0x000fe200080006ff */
[C---:B--2---:R-:W-:Y:S02]  /*1530*/  LEA R5, R2.reuse, R37, 0x2 ;  /* 0x0000002502057211 */ /* 0x044fe400078e10ff */
[----:B------:R-:W-:Y:S02]  /*1540*/  ISETP.EQ.U32.AND P3, PT, RZ, UR19, P2 ;  /* 0x00000013ff007c0c */ /* 0x000fe40009762070 */
[C---:B------:R-:W-:Y:S02]  /*1550*/  LEA R41, R2.reuse, R5, 0x2 ;  /* 0x0000000502297211 */ /* 0x040fe400078e10ff */
[----:B------:R-:W-:Y:S02]  /*1560*/  IADD3 R50, P4, PT, R9, R36, RZ ;  /* 0x0000002409327210 */ /* 0x000fe40007f9e0ff */
[----:B------:R-:W-:-:S02]  /*1570*/  LEA R39, R2, R41, 0x2 ;  /* 0x0000002902277211 */ /* 0x000fc400078e10ff */
[----:B------:R-:W-:Y:S02]  /*1580*/  LEA.HI.X.SX32 R51, R9, R0, 0x1, P4 ;  /* 0x0000000009337211 */ /* 0x000fe400020f0eff */
[C---:B------:R-:W-:Y:S02]  /*1590*/  IADD3 R46, P4, PT, R5.reuse, R36, RZ ;  /* 0x00000024052e7210 */ /* 0x040fe40007f9e0ff */
[C---:B------:R-:W-:Y:S02]  /*15a0*/  LEA R63, R2.reuse, R39, 0x2 ;  /* 0x00000027023f7211 */ /* 0x040fe400078e10ff */
[----:B------:R-:W-:Y:S02]  /*15b0*/  LEA.HI.X.SX32 R47, R5, R0, 0x1, P4 ;  /* 0x00000000052f7211 */ /* 0x000fe400020f0eff */
[----:B------:R-:W-:Y:S01]  /*15c0*/  LEA R45, R2, R63, 0x2 ;  /* 0x0000003f022d7211 */ /* 0x000fe200078e10ff */
[----:B----4-:R0:W-:Y:S04]  /*15d0*/  STS.U8 [R90+UR10+0x2000], R7 ;  /* 0x002000075a007988 */ /* 0x0101e8000800000a */
[----:B------:R0:W-:Y:S04]  /*15e0*/  STS.U8 [R90+UR10+0x2100], R15 ;  /* 0x0021000f5a007988 */ /* 0x0001e8000800000a */
[----:B------:R0:W-:Y:S04]  /*15f0*/  STS.U8 [R90+UR10+0x2200], R19 ;  /* 0x002200135a007988 */ /* 0x0001e8000800000a */
[----:B------:R0:W-:Y:S04]  /*1600*/  STS.U8 [R90+UR10+0x2300], R23 ;  /* 0x002300175a007988 */ /* 0x0001e8000800000a */
[----:B------:R0:W-:Y:S04]  /*1610*/  STS.U8 [R82+UR10+0x2080], R13 ;  /* 0x0020800d52007988 */ /* 0x0001e8000800000a */
[----:B------:R0:W-:Y:S04]  /*1620*/  STS.U8 [R82+UR10+0x2180], R17 ;  /* 0x0021801152007988 */ /* 0x0001e8000800000a */
[----:B------:R0:W-:Y:S04]  /*1630*/  STS.U8 [R82+UR10+0x2280], R21 ;  /* 0x0022801552007988 */ /* 0x0001e8000800000a */
[----:B------:R0:W-:Y:S01]  /*1640*/  STS.U8 [R82+UR10+0x2380], R25 ;  /* 0x0023801952007988 */ /* 0x0001e2000800000a */
[----:B-1----:R1:W-:Y:S06]  /*1650*/  MEMBAR.ALL.CTA ;  /* 0x0000000000007992 */ /* 0x0023ec0000008000 */
[----:B-1----:R-:W-:Y:S04]  /*1660*/  FENCE.VIEW.ASYNC.S ;  /* 0x00000000000073c6 */ /* 0x002fe80000000000 */
[----:B------:R-:W1:Y:S02]  /*1670*/  FENCE.VIEW.ASYNC.S ;  /* 0x00000000000073c6 */ /* 0x000e640000000000 */
[----:B-1----:R0:W1:Y:S02]  /*1680*/  @!UP1 SYNCS.EXCH.64 URZ, [UR10+0x2400], UR4 ;  /* 0x002400040aff95b2 */ /* 0x0020640008000100 */
[----:B-1----:R-:W-:Y:S06]  /*1690*/  BAR.SYNC.DEFER_BLOCKING 0x0 ;  /* 0x0000000000007b1d */ /* 0x002fec0000010000 */
[----:B0-----:R-:W-:Y:S05]  /*16a0*/  @!P3 BRA `(.L_x_6) ;  /* 0x00000000003cb947 */ /* 0x001fea0003800000 */
[----:B------:R-:W-:Y:S02]  /*16b0*/  UIADD3 UR4, UPT, UPT, UR10, 0x2000, URZ ;  /* 0x000020000a047890 */ /* 0x000fe4000fffe0ff */
[----:B------:R-:W-:Y:S02]  /*16c0*/  USHF.R.U32.HI UR14, URZ, 0x4, UR10 ;  /* 0x00000004ff0e7899 */ /* 0x000fe4000801160a */
[----:B------:R-:W-:Y:S02]  /*16d0*/  USHF.R.U32.HI UR4, URZ, 0x4, UR4 ;  /* 0x00000004ff047899 */ /* 0x000fe40008011604 */
[----:B------:R-:W-:Y:S02]  /*16e0*/  USGXT.U32 UR14, UR14, 0xe ;  /* 0x0000000e0e0e789a */ /* 0x000fe40008000000 */
[----:B------:R-:W-:Y:S01]  /*16f0*/  USGXT.U32 UR16, UR4, 0xe ;  /* 0x0000000e0410789a */ /* 0x000fe20008000000 */
[----:B------:R-:W-:Y:S02]  /*1700*/  UMOV UR5, URZ ;  /* 0x000000ff00057c82 */ /* 0x000fe40008000000 */
[----:B------:R-:W-:Y:S01]  /*1710*/  UMOV UR4, UR6 ;  /* 0x0000000600047c82 */ /* 0x000fe20008000000 */
[----:B------:R-:W-:Y:S01]  /*1720*/  UMOV UR20, 0x0 ;  /* 0x0000000000147882 */ /* 0x000fe20000000000 */
[----:B------:R-:W-:Y:S01]  /*1730*/  UMOV UR21, 0x8088010 ;  /* 0x0808801000157882 */ /* 0x000fe20000000000 */
[----:B------:R-:W-:Y:S01]  /*1740*/  UMOV UR15, 0x40004040 ;  /* 0x40004040000f7882 */ /* 0x000fe20000000000 */
[----:B------:R-:W-:Y:S01]  /*1750*/  UMOV UR17, 0xc0004010 ;  /* 0xc000401000117882 */ /* 0x000fe20000000000 */
[----:B------:R-:W-:Y:S01]  /*1760*/  UMOV UR4, UR4 ;  /* 0x0000000400047c82 */ /* 0x000fe20008000000 */
[----:B------:R0:W-:Y:S01]  /*1770*/  UTCQMMA gdesc[UR14], gdesc[UR16], tmem[UR28], tmem[UR20], idesc[UR21], !UPT ;  /* 0x00ff14100e0075ea */ /* 0x0001e2000f80031c */
[----:B------:R0:W-:Y:S01]  /*1780*/  UTCBAR [UR4], URZ ;  /* 0x000000ff040073e9 */ /* 0x0001e200080000ff */
[----:B------:R-:W-:-:S02]  /*1790*/  NOP ;  /* 0x0000000000007918 */ /* 0x000fc40000000000 */
.L_x_6:
[----:B------:R-:W-:Y:S05]  /*17a0*/  @!P2 BRA `(.L_x_7) ;  /* 0x000000000008a947 */ /* 0x000fea0003800000 */
[----:B------:R-:W1:Y:S02]  /*17b0*/  SYNCS.PHASECHK.TRANS64.TRYWAIT P4, [UR10+0x2400], RZ ;  /* 0x002400ffff0075a7 */ /* 0x000e64000808110a */
[----:B-1----:R-:W-:Y:S05]  /*17c0*/  @!P4 BRA `(.L_x_8) ;  /* 0x0000004000d8c947 */ /* 0x002fea0003800000 */
.L_x_7:
[----:B------:R-:W-:Y:S01]  /*17d0*/  BAR.SYNC.DEFER_BLOCKING 0x0 ;  /* 0x0000000000007b1d */ /* 0x000fe20000010000 */
[----:B------:R-:W-:-:S04]  /*17e0*/  IADD3 R42, P4, PT, R39, R36, RZ ;  /* 0x00000024272a7210 */ /* 0x000fc80007f9e0ff */
[----:B------:R-:W-:Y:S01]  /*17f0*/  LEA.HI.X.SX32 R43, R39, R0, 0x1, P4 ;  /* 0x00000000272b7211 */ /* 0x000fe200020f0eff */
[----:B0-----:R-:W0:Y:S01]  /*1800*/  LDCU UR4, c[0x0][0x3a8] ;  /* 0x00007500ff0477ac */ /* 0x001e220008000800 */
[-C--:B------:R-:W-:Y:S01]  /*1810*/  IADD3 R48, P4, PT, R37, R36.reuse, RZ ;  /* 0x0000002425307210 */ /* 0x080fe20007f9e0ff */
[----:B------:R-:W0:Y:S01]  /*1820*/  LDTM.x32 R4, tmem[UR11+0x20] ;  /* 0x0000200b000479ee */ /* 0x000e2200082c0000 */
[----:B------:R-:W-:Y:S02]  /*1830*/  IADD3 R38, P5, PT, R45, R36, RZ ;  /* 0x000000242d267210 */ /* 0x000fe40007fbe0ff */
[----:B------:R-:W-:Y:S01]  /*1840*/  LEA.HI.X.SX32 R49, R37, R0, 0x1, P4 ;  /* 0x0000000025317211 */ /* 0x000fe200020f0eff */
[----:B------:R-:W-:Y:S01]  /*1850*/  IMAD R37, R2, UR18, RZ ;  /* 0x0000001202257c24 */ /* 0x000fe2000f8e02ff */
[----:B------:R-:W-:Y:S02]  /*1860*/  IADD3 R44, P4, PT, R41, R36, RZ ;  /* 0x00000024292c7210 */ /* 0x000fe40007f9e0ff */
[----:B------:R-:W-:Y:S01]  /*1870*/  LEA.HI.X.SX32 R39, R45, R0, 0x1, P5 ;  /* 0x000000002d277211 */ /* 0x000fe200028f0eff */
[----:B------:R-:W1:Y:S01]  /*1880*/  @!P1 SYNCS.CCTL.IV [UR10+0x2400] ;  /* 0x00240000ff0099b1 */ /* 0x000e62000800000a */
[----:B------:R-:W-:Y:S01]  /*1890*/  NOP ;  /* 0x0000000000007918 */ /* 0x000fe20000000000 */
[----:B------:R-:W1:Y:S01]  /*18a0*/  @P2 LDG.E.U8 R71, desc[UR22][R50.64] ;  /* 0x0000001632472981 */ /* 0x000e62000c1e1100 */
[----:B------:R-:W-:-:S02]  /*18b0*/  IADD3 R40, P5, PT, R63, R36, RZ ;  /* 0x000000243f287210 */ /* 0x000fc40007fbe0ff */
[----:B------:R-:W-:Y:S01]  /*18c0*/  LEA.HI.X.SX32 R45, R41, R0, 0x1, P4 ;  /* 0x00000000292d7211 */ /* 0x000fe200020f0eff */
[----:B------:R-:W2:Y:S01]  /*18d0*/  @P2 LDG.E.U8 R85, desc[UR22][R46.64] ;  /* 0x000000162e552981 */ /* 0x000ea2000c1e1100 */
[----:B------:R-:W-:Y:S02]  /*18e0*/  IADD3 R36, P4, PT, R37, R36, RZ ;  /* 0x0000002425247210 */ /* 0x000fe40007f9e0ff */
[----:B------:R-:W-:Y:S02]  /*18f0*/  PRMT R83, RZ, 0x7610, R83 ;  /* 0x00007610ff537816 */ /* 0x000fe40000000053 */
[----:B------:R-:W-:Y:S02]  /*1900*/  PRMT R81, RZ, 0x7610, R81 ;  /* 0x00007610ff517816 */ /* 0x000fe40000000051 */
[----:B------:R-:W-:Y:S02]  /*1910*/  PRMT R79, RZ, 0x7610, R79 ;  /* 0x00007610ff4f7816 */ /* 0x000fe4000000004f */
[----:B------:R-:W-:Y:S01]  /*1920*/  PRMT R77, RZ, 0x7610, R77 ;  /* 0x00007610ff4d7816 */ /* 0x000fe2000000004d */
[----:B------:R-:W3:Y:S01]  /*1930*/  @P2 LDG.E.U8 R83, desc[UR22][R42.64] ;  /* 0x000000162a532981 */ /* 0x000ee2000c1e1100 */
[----:B------:R-:W-:-:S02]  /*1940*/  PRMT R75, RZ, 0x7610, R75 ;  /* 0x00007610ff4b7816 */ /* 0x000fc4000000004b */
[----:B------:R-:W-:Y:S01]  /*1950*/  PRMT R73, RZ, 0x7610, R73 ;  /* 0x00007610ff497816 */ /* 0x000fe20000000049 */
[----:B------:R-:W4:Y:S01]  /*1960*/  @P2 LDG.E.U8 R81, desc[UR22][R38.64] ;  /* 0x0000001626512981 */ /* 0x000f22000c1e1100 */
[-C--:B------:R-:W-:Y:S02]  /*1970*/  LEA.HI.X.SX32 R41, R63, R0.reuse, 0x1, P5 ;  /* 0x000000003f297211 */ /* 0x080fe400028f0eff */
[----:B------:R-:W-:Y:S01]  /*1980*/  LEA.HI.X.SX32 R37, R37, R0, 0x1, P4 ;  /* 0x0000000025257211 */ /* 0x000fe200020f0eff */
[----:B------:R-:W5:Y:S04]  /*1990*/  @P2 LDG.E.U8 R79, desc[UR22][R48.64] ;  /* 0x00000016304f2981 */ /* 0x000f68000c1e1100 */
[----:B------:R-:W5:Y:S04]  /*19a0*/  @P2 LDG.E.U8 R77, desc[UR22][R44.64] ;  /* 0x000000162c4d2981 */ /* 0x000f68000c1e1100 */
[----:B------:R-:W5:Y:S04]  /*19b0*/  @P2 LDG.E.U8 R75, desc[UR22][R40.64] ;  /* 0x00000016284b2981 */ /* 0x000f68000c1e1100 */
[----:B------:R-:W5:Y:S01]  /*19c0*/  @P2 LDG.E.U8 R73, desc[UR22][R36.64] ;  /* 0x0000001624492981 */ /* 0x000f62000c1e1100 */
[----:B0-----:R-:W-:Y:S01]  /*19d0*/  FMUL R0, R4, UR4 ;  /* 0x0000000404007c20 */ /* 0x001fe20008400000 */
[----:B------:R-:W-:Y:S01]  /*19e0*/  FMUL R63, R5, UR4 ;  /* 0x00000004053f7c20 */ /* 0x000fe20008400000 */
[----:B------:R-:W-:Y:S01]  /*19f0*/  FMUL R2, R6, UR4 ;  /* 0x0000000406027c20 */ /* 0x000fe20008400000 */
[----:B------:R-:W-:Y:S01]  /*1a00*/  FMUL R70, R7, UR4 ;  /* 0x0000000407467c20 */ /* 0x000fe20008400000 */
[----:B------:R-:W-:Y:S01]  /*1a10*/  FMUL R87, R8, UR4 ;  /* 0x0000000408577c20 */ /* 0x000fe20008400000 */
[----:B------:R-:W-:Y:S01]  /*1a20*/  SHF.L.U32 R80, R62, 0x5, RZ ;  /* 0x000000053e507819 */ /* 0x000fe200000006ff */
[----:B------:R-:W-:Y:S01]  /*1a30*/  UIADD3 UR13, UPT, UPT, UR13, -0x20, URZ ;  /* 0xffffffe00d0d7890 */ /* 0x000fe2000fffe0ff */
[----:B------:R-:W-:Y:S01]  /*1a40*/  FMNMX3 R2, R0, R63, R2, !PT ;  /* 0x0000003f00027276 */ /* 0x000fe20007800002 */
[----:B------:R-:W-:Y:S01]  /*1a50*/  FMUL R0, R9, UR4 ;  /* 0x0000000409007c20 */ /* 0x000fe20008400000 */
[----:B------:R-:W-:-:S02]  /*1a60*/  FMUL R63, R10, UR4 ;  /* 0x000000040a3f7c20 */ /* 0x000fc40008400000 */
[----:B------:R-:W-:Y:S01]  /*1a70*/  FMNMX3 R70, R2, R70, R87, !PT ;  /* 0x0000004602467276 */ /* 0x000fe20007800057 */
[----:B------:R-:W-:Y:S01]  /*1a80*/  FMUL R2, R11, UR4 ;  /* 0x000000040b027c20 */ /* 0x000fe20008400000 */
[----:B------:R-:W-:Y:S02]  /*1a90*/  FMUL R87, R12, UR4 ;  /* 0x000000040c577c20 */ /* 0x000fe40008400000 */
[----:B------:R-:W-:Y:S01]  /*1aa0*/  FMNMX3 R70, R70, R0, R63, !PT ;  /* 0x0000000046467276 */ /* 0x000fe2000780003f */
[----:B------:R-:W-:Y:S01]  /*1ab0*/  FMUL R0, R13, UR4 ;  /* 0x000000040d007c20 */ /* 0x000fe20008400000 */
[----:B------:R-:W-:Y:S02]  /*1ac0*/  FMUL R63, R14, UR4 ;  /* 0x000000040e3f7c20 */ /* 0x000fe40008400000 */
        /* <DEDUP_REMOVED lines=31> */
[----:B------:R-:W-:-:S03]  /*1cc0*/  FMUL R2, R35, UR4 ;  /* 0x0000000423027c20 */ /* 0x000fc60008400000 */
[----:B------:R-:W-:-:S04]  /*1cd0*/  FMNMX3 R63, R70, R0, R63, !PT ;  /* 0x00000000463f7276 */ /* 0x000fc8000780003f */
[----:B------:R-:W-:Y:S02]  /*1ce0*/  FMNMX3 R0, R63, -INF , R2, !PT ;  /* 0xff8000003f007876 */ /* 0x000fe40007800002 */
[----:B------:R-:W-:-:S03]  /*1cf0*/  SHF.R.S32.HI R63, RZ, 0x2, R62 ;  /* 0x00000002ff3f7819 */ /* 0x000fc6000001143e */
[--C-:B------:R-:W-:Y:S01]  /*1d00*/  FFMA R4, R4, UR4, -R0.reuse ;  /* 0x0000000404047c23 */ /* 0x100fe20008000800 */
[--C-:B------:R-:W-:Y:S01]  /*1d10*/  FFMA R5, R5, UR4, -R0.reuse ;  /* 0x0000000405057c23 */ /* 0x100fe20008000800 */
[--C-:B------:R-:W-:Y:S01]  /*1d20*/  FFMA R6, R6, UR4, -R0.reuse ;  /* 0x0000000406067c23 */ /* 0x100fe20008000800 */
[--C-:B------:R-:W-:Y:S01]  /*1d30*/  FFMA R7, R7, UR4, -R0.reuse ;  /* 0x0000000407077c23 */ /* 0x100fe20008000800 */
[----:B------:R-:W-:Y:S01]  /*1d40*/  FMUL R4, R4, 1.4426950216293334961 ;  /* 0x3fb8aa3b04047820 */ /* 0x000fe20000400000 */
[----:B------:R-:W-:Y:S01]  /*1d50*/  FMUL R87, R5, 1.4426950216293334961 ;  /* 0x3fb8aa3b05577820 */ /* 0x000fe20000400000 */
[----:B------:R-:W-:Y:S01]  /*1d60*/  FMUL R2, R6, 1.4426950216293334961 ;  /* 0x3fb8aa3b06027820 */ /* 0x000fe20000400000 */
[----:B------:R-:W-:Y:S01]  /*1d70*/  FMUL R7, R7, 1.4426950216293334961 ;  /* 0x3fb8aa3b07077820 */ /* 0x000fe20000400000 */
[--C-:B------:R-:W-:Y:S01]  /*1d80*/  FFMA R8, R8, UR4, -R0.reuse ;  /* 0x0000000408087c23 */ /* 0x100fe20008000800 */
[--C-:B------:R-:W-:Y:S01]  /*1d90*/  FFMA R11, R11, UR4, -R0.reuse ;  /* 0x000000040b0b7c23 */ /* 0x100fe20008000800 */
[----:B------:R-:W-:Y:S01]  /*1da0*/  MUFU.EX2 R4, R4 ;  /* 0x0000000400047308 */ /* 0x000fe20000000800 */
[--C-:B------:R-:W-:Y:S01]  /*1db0*/  FFMA R9, R9, UR4, -R0.reuse ;  /* 0x0000000409097c23 */ /* 0x100fe20008000800 */
[----:B------:R-:W-:Y:S01]  /*1dc0*/  FMUL R5, R8, 1.4426950216293334961 ;  /* 0x3fb8aa3b08057820 */ /* 0x000fe20000400000 */
[----:B------:R-:W-:Y:S01]  /*1dd0*/  FMUL R89, R11, 1.4426950216293334961 ;  /* 0x3fb8aa3b0b597820 */ /* 0x000fe20000400000 */
[--C-:B------:R-:W-:Y:S01]  /*1de0*/  FFMA R12, R12, UR4, -R0.reuse ;  /* 0x000000040c0c7c23 */ /* 0x100fe20008000800 */
[--C-:B------:R-:W-:Y:S01]  /*1df0*/  FFMA R13, R13, UR4, -R0.reuse ;  /* 0x000000040d0d7c23 */ /* 0x100fe20008000800 */
[----:B------:R-:W-:Y:S01]  /*1e00*/  FMUL R6, R9, 1.4426950216293334961 ;  /* 0x3fb8aa3b09067820 */ /* 0x000fe20000400000 */
[--C-:B------:R-:W-:Y:S01]  /*1e10*/  FFMA R10, R10, UR4, -R0.reuse ;  /* 0x000000040a0a7c23 */ /* 0x100fe20008000800 */
[----:B------:R-:W0:Y:S01]  /*1e20*/  MUFU.EX2 R87, R87 ;  /* 0x0000005700577308 */ /* 0x000e220000000800 */
[--C-:B------:R-:W-:Y:S01]  /*1e30*/  FFMA R11, R15, UR4, -R0.reuse ;  /* 0x000000040f0b7c23 */ /* 0x100fe20008000800 */
[--C-:B------:R-:W-:Y:S01]  /*1e40*/  FFMA R17, R17, UR4, -R0.reuse ;  /* 0x0000000411117c23 */ /* 0x100fe20008000800 */
[--C-:B------:R-:W-:Y:S01]  /*1e50*/  FFMA R18, R18, UR4, -R0.reuse ;  /* 0x0000000412127c23 */ /* 0x100fe20008000800 */
[--C-:B------:R-:W-:Y:S01]  /*1e60*/  FFMA R19, R19, UR4, -R0.reuse ;  /* 0x0000000413137c23 */ /* 0x100fe20008000800 */
[----:B------:R-:W-:Y:S01]  /*1e70*/  FMUL R8, R12, 1.4426950216293334961 ;  /* 0x3fb8aa3b0c087820 */ /* 0x000fe20000400000 */
[----:B------:R-:W-:Y:S01]  /*1e80*/  FMUL R9, R13, 1.4426950216293334961 ;  /* 0x3fb8aa3b0d097820 */ /* 0x000fe20000400000 */
[----:B------:R-:W-:Y:S01]  /*1e90*/  FMUL R10, R10, 1.4426950216293334961 ;  /* 0x3fb8aa3b0a0a7820 */ /* 0x000fe20000400000 */
[----:B------:R-:W0:Y:S01]  /*1ea0*/  MUFU.EX2 R2, R2 ;  /* 0x0000000200027308 */ /* 0x000e220000000800 */
[----:B------:R-:W-:Y:S01]  /*1eb0*/  FMUL R13, R11, 1.4426950216293334961 ;  /* 0x3fb8aa3b0b0d7820 */ /* 0x000fe20000400000 */
[----:B------:R-:W-:Y:S01]  /*1ec0*/  FMUL R12, R17, 1.4426950216293334961 ;  /* 0x3fb8aa3b110c7820 */ /* 0x000fe20000400000 */
[----:B------:R-:W-:Y:S01]  /*1ed0*/  FMUL R17, R18, 1.4426950216293334961 ;  /* 0x3fb8aa3b12117820 */ /* 0x000fe20000400000 */
[--C-:B------:R-:W-:Y:S01]  /*1ee0*/  FFMA R20, R20, UR4, -R0.reuse ;  /* 0x0000000414147c23 */ /* 0x100fe20008000800 */
[----:B------:R-:W-:Y:S01]  /*1ef0*/  FMUL R18, R19, 1.4426950216293334961 ;  /* 0x3fb8aa3b13127820 */ /* 0x000fe20000400000 */
[--C-:B------:R-:W-:Y:S01]  /*1f00*/  FFMA R22, R22, UR4, -R0.reuse ;  /* 0x0000000416167c23 */ /* 0x100fe20008000800 */
[--C-:B------:R-:W-:Y:S01]  /*1f10*/  FFMA R11, R16, UR4, -R0.reuse ;  /* 0x00000004100b7c23 */ /* 0x100fe20008000800 */
[----:B------:R-:W0:Y:S02]  /*1f20*/  MUFU.EX2 R7, R7 ;  /* 0x0000000700077308 */ /* 0x000e240000000800 */
[----:B0-----:R-:W-:Y:S01]  /*1f30*/  FADD R19, R4, R87 ;  /* 0x0000005704137221 */ /* 0x001fe20000000000 */
[--C-:B------:R-:W-:Y:S01]  /*1f40*/  FFMA R14, R14, UR4, -R0.reuse ;  /* 0x000000040e0e7c23 */ /* 0x100fe20008000800 */
[--C-:B------:R-:W-:Y:S01]  /*1f50*/  FFMA R21, R21, UR4, -R0.reuse ;  /* 0x0000000415157c23 */ /* 0x100fe20008000800 */
[--C-:B------:R-:W-:Y:S01]  /*1f60*/  FFMA R23, R23, UR4, -R0.reuse ;  /* 0x0000000417177c23 */ /* 0x100fe20008000800 */
[--C-:B------:R-:W-:Y:S01]  /*1f70*/  FFMA R24, R24, UR4, -R0.reuse ;  /* 0x0000000418187c23 */ /* 0x100fe20008000800 */
[----:B------:R-:W-:Y:S01]  /*1f80*/  FMUL R14, R14, 1.4426950216293334961 ;  /* 0x3fb8aa3b0e0e7820 */ /* 0x000fe20000400000 */
[----:B------:R-:W-:Y:S01]  /*1f90*/  FMUL R11, R11, 1.4426950216293334961 ;  /* 0x3fb8aa3b0b0b7820 */ /* 0x000fe20000400000 */
[----:B------:R-:W0:Y:S01]  /*1fa0*/  MUFU.EX2 R5, R5 ;  /* 0x0000000500057308 */ /* 0x000e220000000800 */
[--C-:B------:R-:W-:Y:S01]  /*1fb0*/  FFMA R25, R25, UR4, -R0.reuse ;  /* 0x0000000419197c23 */ /* 0x100fe20008000800 */
[--C-:B------:R-:W-:Y:S01]  /*1fc0*/  FFMA R26, R26, UR4, -R0.reuse ;  /* 0x000000041a1a7c23 */ /* 0x100fe20008000800 */
[--C-:B------:R-:W-:Y:S01]  /*1fd0*/  FFMA R27, R27, UR4, -R0.reuse ;  /* 0x000000041b1b7c23 */ /* 0x100fe20008000800 */
[--C-:B------:R-:W-:Y:S01]  /*1fe0*/  FFMA R28, R28, UR4, -R0.reuse ;  /* 0x000000041c1c7c23 */ /* 0x100fe20008000800 */
[--C-:B------:R-:W-:Y:S01]  /*1ff0*/  FFMA R30, R30, UR4, -R0.reuse ;  /* 0x000000041e1e7c23 */ /* 0x100fe20008000800 */
[--C-:B------:R-:W-:Y:S01]  /*2000*/  FFMA R29, R29, UR4, -R0.reuse ;  /* 0x000000041d1d7c23 */ /* 0x100fe20008000800 */
[--C-:B------:R-:W-:Y:S01]  /*2010*/  FFMA R31, R31, UR4, -R0.reuse ;  /* 0x000000041f1f7c23 */ /* 0x100fe20008000800 */
[----:B------:R-:W0:Y:S01]  /*2020*/  MUFU.EX2 R6, R6 ;  /* 0x0000000600067308 */ /* 0x000e220000000800 */
[--C-:B------:R-:W-:Y:S01]  /*2030*/  FFMA R32, R32, UR4, -R0.reuse ;  /* 0x0000000420207c23 */ /* 0x100fe20008000800 */
[--C-:B------:R-:W-:Y:S01]  /*2040*/  FFMA R34, R34, UR4, -R0.reuse ;  /* 0x0000000422227c23 */ /* 0x100fe20008000800 */
[--C-:B------:R-:W-:Y:S01]  /*2050*/  FFMA R35, R35, UR4, -R0.reuse ;  /* 0x0000000423237c23 */ /* 0x100fe20008000800 */
[----:B------:R-:W-:-:S02]  /*2060*/  FFMA R33, R33, UR4, -R0 ;  /* 0x0000000421217c23 */ /* 0x000fc40008000800 */
[----:B------:R-:W-:Y:S01]  /*2070*/  FMUL R34, R34, 1.4426950216293334961 ;  /* 0x3fb8aa3b22227820 */ /* 0x000fe20000400000 */
[----:B------:R-:W-:Y:S01]  /*2080*/  FMUL R35, R35, 1.4426950216293334961 ;  /* 0x3fb8aa3b23237820 */ /* 0x000fe20000400000 */
[----:B------:R0:W-:Y:S01]  /*2090*/  MUFU.EX2 R16, R13 ;  /* 0x0000000d00107308 */ /* 0x0001e20000000800 */
[----:B------:R-:W-:-:S07]  /*20a0*/  FMUL R33, R33, 1.4426950216293334961 ;  /* 0x3fb8aa3b21217820 */ /* 0x000fce0000400000 */
[----:B------:R-:W0:Y:S02]  /*20b0*/  MUFU.EX2 R10, R10 ;  /* 0x0000000a000a7308 */ /* 0x000e240000000800 */
[----:B0-----:R-:W-:Y:S01]  /*20c0*/  FMUL R13, R20, 1.4426950216293334961 ;  /* 0x3fb8aa3b140d7820 */ /* 0x001fe20000400000 */
[----:B------:R-:W-:Y:S01]  /*20d0*/  FMUL R20, R22, 1.4426950216293334961 ;  /* 0x3fb8aa3b16147820 */ /* 0x000fe20000400000 */
[----:B------:R-:W-:Y:S01]  /*20e0*/  FADD R22, R2, R19 ;  /* 0x0000001302167221 */ /* 0x000fe20000000000 */
[----:B------:R-:W-:-:S03]  /*20f0*/  FMUL R19, R24, 1.4426950216293334961 ;  /* 0x3fb8aa3b18137820 */ /* 0x000fc60000400000 */
[----:B------:R-:W-:Y:S01]  /*2100*/  FADD R22, R7, R22 ;  /* 0x0000001607167221 */ /* 0x000fe20000000000 */
[----:B------:R-:W0:Y:S08]  /*2110*/  MUFU.EX2 R89, R89 ;  /* 0x0000005900597308 */ /* 0x000e300000000800 */
[----:B------:R0:W-:Y:S08]  /*2120*/  MUFU.EX2 R15, R14 ;  /* 0x0000000e000f7308 */ /* 0x0001f00000000800 */
[----:B------:R-:W0:Y:S02]  /*2130*/  MUFU.EX2 R8, R8 ;  /* 0x0000000800087308 */ /* 0x000e240000000800 */
[----:B0-----:R-:W-:Y:S01]  /*2140*/  FMUL R14, R21, 1.4426950216293334961 ;  /* 0x3fb8aa3b150e7820 */ /* 0x001fe20000400000 */
[----:B------:R-:W-:Y:S01]  /*2150*/  FMUL R21, R23, 1.4426950216293334961 ;  /* 0x3fb8aa3b17157820 */ /* 0x000fe20000400000 */
[----:B------:R-:W-:Y:S01]  /*2160*/  FADD R23, R5, R22 ;  /* 0x0000001605177221 */ /* 0x000fe20000000000 */
[----:B------:R-:W-:Y:S01]  /*2170*/  FMUL R22, R25, 1.4426950216293334961 ;  /* 0x3fb8aa3b19167820 */ /* 0x000fe20000400000 */
[----:B------:R-:W-:Y:S01]  /*2180*/  FMUL R25, R26, 1.4426950216293334961 ;  /* 0x3fb8aa3b1a197820 */ /* 0x000fe20000400000 */
[----:B------:R-:W-:Y:S01]  /*2190*/  FMUL R26, R27, 1.4426950216293334961 ;  /* 0x3fb8aa3b1b1a7820 */ /* 0x000fe20000400000 */
[----:B------:R-:W-:Y:S01]  /*21a0*/  FADD R23, R6, R23 ;  /* 0x0000001706177221 */ /* 0x000fe20000000000 */
[----:B------:R-:W0:Y:S03]  /*21b0*/  MUFU.EX2 R9, R9 ;  /* 0x0000000900097308 */ /* 0x000e260000000800 */
[----:B------:R-:W-:Y:S01]  /*21c0*/  FADD R24, R10, R23 ;  /* 0x000000170a187221 */ /* 0x000fe20000000000 */
[----:B------:R-:W-:-:S03]  /*21d0*/  F2FP.SATFINITE.E4M3.F32.PACK_AB_MERGE_C R10, R89, R10, RZ ;  /* 0x0000000a590a723e */ /* 0x000fc600048070ff */
[----:B------:R-:W-:Y:S01]  /*21e0*/  FADD R23, R89, R24 ;  /* 0x0000001859177221 */ /* 0x000fe20000000000 */
[----:B------:R-:W0:Y:S01]  /*21f0*/  MUFU.EX2 R11, R11 ;  /* 0x0000000b000b7308 */ /* 0x000e220000000800 */
[----:B------:R-:W-:Y:S02]  /*2200*/  F2FP.SATFINITE.E4M3.F32.PACK_AB_MERGE_C R5, R6, R5, R10 ;  /* 0x000000050605723e */ /* 0x000fe4000480700a */
[----:B------:R-:W-:-:S05]  /*2210*/  FADD R24, R8, R23 ;  /* 0x0000001708187221 */ /* 0x000fca0000000000 */
[----:B------:R-:W0:Y:S02]  /*2220*/  MUFU.EX2 R12, R12 ;  /* 0x0000000c000c7308 */ /* 0x000e240000000800 */
[----:B0-----:R-:W-:-:S04]  /*2230*/  FADD R24, R9, R24 ;  /* 0x0000001809187221 */ /* 0x001fc80000000000 */
[----:B------:R-:W-:Y:S01]  /*2240*/  FADD R23, R15, R24 ;  /* 0x000000180f177221 */ /* 0x000fe20000000000 */
[C---:B------:R-:W-:Y:S01]  /*2250*/  F2FP.SATFINITE.E4M3.F32.PACK_AB_MERGE_C R15, R16.reuse, R15, RZ ;  /* 0x0000000f100f723e */ /* 0x040fe200048070ff */
[----:B------:R-:W0:Y:S02]  /*2260*/  MUFU.EX2 R17, R17 ;  /* 0x0000001100117308 */ /* 0x000e240000000800 */
[----:B------:R-:W-:Y:S01]  /*2270*/  FADD R24, R16, R23 ;  /* 0x0000001710187221 */ /* 0x000fe20000000000 */
[----:B------:R-:W-:Y:S01]  /*2280*/  FMUL R23, R28, 1.4426950216293334961 ;  /* 0x3fb8aa3b1c177820 */ /* 0x000fe20000400000 */
[----:B------:R-:W-:Y:S02]  /*2290*/  F2FP.SATFINITE.E4M3.F32.PACK_AB_MERGE_C R6, R9, R8, R15 ;  /* 0x000000080906723e */ /* 0x000fe4000480700f */
[----:B------:R-:W-:Y:S02]  /*22a0*/  FADD R27, R11, R24 ;  /* 0x000000180b1b7221 */ /* 0x000fe40000000000 */
[----:B------:R-:W0:Y:S02]  /*22b0*/  MUFU.EX2 R18, R18 ;  /* 0x0000001200127308 */ /* 0x000e240000000800 */
[----:B------:R-:W-:-:S06]  /*22c0*/  FADD R24, R12, R27 ;  /* 0x0000001b0c187221 */ /* 0x000fcc0000000000 */
[----:B------:R-:W0:Y:S02]  /*22d0*/  MUFU.EX2 R13, R13 ;  /* 0x0000000d000d7308 */ /* 0x000e240000000800 */
[----:B0-----:R-:W-:Y:S01]  /*22e0*/  FADD R27, R17, R24 ;  /* 0x00000018111b7221 */ /* 0x001fe20000000000 */
[----:B------:R-:W-:Y:S01]  /*22f0*/  FMUL R24, R29, 1.4426950216293334961 ;  /* 0x3fb8aa3b1d187820 */ /* 0x000fe20000400000 */
[----:B------:R-:W-:-:S04]  /*2300*/  FMUL R29, R31, 1.4426950216293334961 ;  /* 0x3fb8aa3b1f1d7820 */ /* 0x000fc80000400000 */
[----:B------:R-:W0:Y:S01]  /*2310*/  MUFU.EX2 R14, R14 ;  /* 0x0000000e000e7308 */ /* 0x000e220000000800 */
[C---:B------:R-:W-:Y:S01]  /*2320*/  FADD R28, R18.reuse, R27 ;  /* 0x0000001b121c7221 */ /* 0x040fe20000000000 */
[----:B------:R-:W-:-:S06]  /*2330*/  F2FP.SATFINITE.E4M3.F32.PACK_AB_MERGE_C R17, R18, R17, RZ ;  /* 0x000000111211723e */ /* 0x000fcc00048070ff */
[----:B------:R-:W0:Y:S01]  /*2340*/  MUFU.EX2 R20, R20 ;  /* 0x0000001400147308 */ /* 0x000e220000000800 */
[----:B------:R-:W-:Y:S01]  /*2350*/  FADD R27, R13, R28 ;  /* 0x0000001c0d1b7221 */ /* 0x000fe20000000000 */
[----:B------:R-:W-:-:S06]  /*2360*/  FMUL R28, R30, 1.4426950216293334961 ;  /* 0x3fb8aa3b1e1c7820 */ /* 0x000fcc0000400000 */
[----:B------:R-:W0:Y:S02]  /*2370*/  MUFU.EX2 R21, R21 ;  /* 0x0000001500157308 */ /* 0x000e240000000800 */
[----:B0-----:R-:W-:-:S06]  /*2380*/  FADD R27, R14, R27 ;  /* 0x0000001b0e1b7221 */ /* 0x001fcc0000000000 */
[----:B------:R-:W0:Y:S01]  /*2390*/  MUFU.EX2 R19, R19 ;  /* 0x0000001300137308 */ /* 0x000e220000000800 */
[----:B------:R-:W-:Y:S01]  /*23a0*/  FADD R30, R20, R27 ;  /* 0x0000001b141e7221 */ /* 0x000fe20000000000 */
[----:B------:R-:W-:Y:S01]  /*23b0*/  FMUL R27, R32, 1.4426950216293334961 ;  /* 0x3fb8aa3b201b7820 */ /* 0x000fe20000400000 */
[----:B------:R-:W-:-:S04]  /*23c0*/  SGXT R32, R63, 0x1 ;  /* 0x000000013f20781a */ /* 0x000fc80000000200 */
[----:B------:R-:W-:Y:S01]  /*23d0*/  LOP3.LUT R63, R32, 0x90, RZ, 0xc0, !PT ;  /* 0x00000090203f7812 */ /* 0x000fe200078ec0ff */
[----:B------:R-:W2:Y:S01]  /*23e0*/  MUFU.EX2 R22, R22 ;  /* 0x0000001600167308 */ /* 0x000ea20000000800 */
[C---:B------:R-:W-:Y:S01]  /*23f0*/  FADD R30, R21.reuse, R30 ;  /* 0x0000001e151e7221 */ /* 0x040fe20000000000 */
[----:B------:R-:W-:Y:S02]  /*2400*/  F2FP.SATFINITE.E4M3.F32.PACK_AB_MERGE_C R20, R21, R20, RZ ;  /* 0x000000141514723e */ /* 0x000fe400048070ff */
[----:B------:R-:W-:Y:S02]  /*2410*/  LOP3.LUT R80, R63, 0xf60, R80, 0xf8, !PT ;  /* 0x00000f603f507812 */ /* 0x000fe400078ef850 */
[----:B------:R-:W-:Y:S02]  /*2420*/  F2FP.SATFINITE.E4M3.F32.PACK_AB_MERGE_C R8, R14, R13, R20 ;  /* 0x0000000d0e08723e */ /* 0x000fe40004807014 */
[----:B------:R-:W3:Y:S01]  /*2430*/  MUFU.EX2 R25, R25 ;  /* 0x0000001900197308 */ /* 0x000ee20000000800 */
[----:B0-----:R-:W-:Y:S01]  /*2440*/  FADD R31, R19, R30 ;  /* 0x0000001e131f7221 */ /* 0x001fe20000000000 */
[----:B------:R-:W-:Y:S01]  /*2450*/  LOP3.LUT R93, R80, 0x10, RZ, 0x3c, !PT ;  /* 0x00000010505d7812 */ /* 0x000fe200078e3cff */
[----:B-1----:R0:W-:Y:S05]  /*2460*/  STS.U8 [R90+UR10+0x2000], R71 ;  /* 0x002000475a007988 */ /* 0x0021ea000800000a */
[----:B------:R-:W1:Y:S01]  /*2470*/  MUFU.EX2 R26, R26 ;  /* 0x0000001a001a7308 */ /* 0x000e620000000800 */
[----:B--2---:R-:W-:Y:S01]  /*2480*/  FADD R30, R22, R31 ;  /* 0x0000001f161e7221 */ /* 0x004fe20000000000 */
[----:B------:R-:W-:Y:S06]  /*2490*/  STS.U8 [R90+UR10+0x2100], R85 ;  /* 0x002100555a007988 */ /* 0x000fec000800000a */
[----:B------:R-:W2:Y:S01]  /*24a0*/  MUFU.EX2 R23, R23 ;  /* 0x0000001700177308 */ /* 0x000ea20000000800 */
[----:B---3--:R-:W-:Y:S01]  /*24b0*/  FADD R31, R25, R30 ;  /* 0x0000001e191f7221 */ /* 0x008fe20000000000 */
[----:B------:R-:W-:Y:S06]  /*24c0*/  STS.U8 [R90+UR10+0x2200], R83 ;  /* 0x002200535a007988 */ /* 0x000fec000800000a */
[----:B------:R-:W3:Y:S01]  /*24d0*/  MUFU.EX2 R24, R24 ;  /* 0x0000001800187308 */ /* 0x000ee20000000800 */
[C---:B-1----:R-:W-:Y:S01]  /*24e0*/  FADD R30, R26.reuse, R31 ;  /* 0x0000001f1a1e7221 */ /* 0x042fe20000000000 */
[----:B------:R-:W-:Y:S01]  /*24f0*/  F2FP.SATFINITE.E4M3.F32.PACK_AB_MERGE_C R31, R7, R2, RZ ;  /* 0x00000002071f723e */ /* 0x000fe200048070ff */
[----:B----4-:R-:W-:Y:S01]  /*2500*/  STS.U8 [R90+UR10+0x2300], R81 ;  /* 0x002300515a007988 */ /* 0x010fe2000800000a */
[----:B------:R-:W-:-:S02]  /*2510*/  F2FP.SATFINITE.E4M3.F32.PACK_AB_MERGE_C R25, R26, R25, RZ ;  /* 0x000000191a19723e */ /* 0x000fc400048070ff */
[----:B------:R-:W-:Y:S01]  /*2520*/  F2FP.SATFINITE.E4M3.F32.PACK_AB_MERGE_C R4, R87, R4, R31 ;  /* 0x000000045704723e */ /* 0x000fe2000480701f */
[----:B-----5:R-:W-:Y:S01]  /*2530*/  STS.U8 [R82+UR10+0x2080], R79 ;  /* 0x0020804f52007988 */ /* 0x020fe2000800000a */
[----:B------:R-:W1:Y:S01]  /*2540*/  MUFU.EX2 R28, R28 ;  /* 0x0000001c001c7308 */ /* 0x000e620000000800 */
[----:B--2---:R-:W-:Y:S01]  /*2550*/  FADD R7, R23, R30 ;  /* 0x0000001e17077221 */ /* 0x004fe20000000000 */
[----:B------:R-:W-:Y:S01]  /*2560*/  F2FP.SATFINITE.E4M3.F32.PACK_AB_MERGE_C R9, R22, R19, R25 ;  /* 0x000000131609723e */ /* 0x000fe20004807019 */
[----:B------:R-:W-:Y:S04]  /*2570*/  STS.U8 [R82+UR10+0x2180], R77 ;  /* 0x0021804d52007988 */ /* 0x000fe8000800000a */
[----:B------:R-:W-:Y:S01]  /*2580*/  STS.U8 [R82+UR10+0x2280], R75 ;  /* 0x0022804b52007988 */ /* 0x000fe2000800000a */
[----:B------:R-:W2:Y:S01]  /*2590*/  MUFU.EX2 R29, R29 ;  /* 0x0000001d001d7308 */ /* 0x000ea20000000800 */
[----:B---3--:R-:W-:-:S02]  /*25a0*/  FADD R7, R24, R7 ;  /* 0x0000000718077221 */ /* 0x008fc40000000000 */
[----:B------:R-:W-:Y:S05]  /*25b0*/  STS.U8 [R82+UR10+0x2380], R73 ;  /* 0x0023804952007988 */ /* 0x000fea000800000a */
[----:B------:R-:W0:Y:S01]  /*25c0*/  MUFU.EX2 R27, R27 ;  /* 0x0000001b001b7308 */ /* 0x000e220000000800 */
[----:B-1----:R-:W-:Y:S01]  /*25d0*/  FADD R2, R28, R7 ;  /* 0x000000071c027221 */ /* 0x002fe20000000000 */
[----:B------:R-:W-:-:S05]  /*25e0*/  F2FP.SATFINITE.E4M3.F32.PACK_AB_MERGE_C R7, R12, R11, R17 ;  /* 0x0000000b0c07723e */ /* 0x000fca0004807011 */
[----:B------:R-:W-:Y:S01]  /*25f0*/  STS.128 [R80+UR10+0x1000], R4 ;  /* 0x0010000450007988 */ /* 0x000fe20008000c0a */
[----:B------:R-:W-:Y:S01]  /*2600*/  MUFU.EX2 R63, R34 ;  /* 0x00000022003f7308 */ /* 0x000fe20000000800 */
[C---:B--2---:R-:W-:Y:S01]  /*2610*/  FADD R2, R29.reuse, R2 ;  /* 0x000000021d027221 */ /* 0x044fe20000000000 */
[----:B------:R-:W-:-:S04]  /*2620*/  F2FP.SATFINITE.E4M3.F32.PACK_AB_MERGE_C R28, R29, R28, RZ ;  /* 0x0000001c1d1c723e */ /* 0x000fc800048070ff */
[----:B------:R-:W-:Y:S02]  /*2630*/  F2FP.SATFINITE.E4M3.F32.PACK_AB_MERGE_C R10, R24, R23, R28 ;  /* 0x00000017180a723e */ /* 0x000fe4000480701c */
[----:B------:R-:W1:Y:S01]  /*2640*/  MUFU.EX2 R62, R35 ;  /* 0x00000023003e7308 */ /* 0x000e620000000800 */
[----:B0-----:R-:W-:Y:S01]  /*2650*/  FADD R71, R27, R2 ;  /* 0x000000021b477221 */ /* 0x001fe20000000000 */
[----:B------:R-:W-:-:S04]  /*2660*/  FADD R2, -R0, -INF ;  /* 0xff80000000027421 */ /* 0x000fc80000000100 */
[----:B------:R-:W-:Y:S02]  /*2670*/  FMUL R2, R2, 1.4426950216293334961 ;  /* 0x3fb8aa3b02027820 */ /* 0x000fe40000400000 */
[----:B------:R-:W0:Y:S08]  /*2680*/  MUFU.EX2 R70, R33 ;  /* 0x0000002100467308 */ /* 0x000e300000000800 */
[----:B------:R-:W2:Y:S01]  /*2690*/  MUFU.EX2 R2, R2 ;  /* 0x0000000200027308 */ /* 0x000ea20000000800 */
[----:B-1----:R-:W-:-:S04]  /*26a0*/  F2FP.SATFINITE.E4M3.F32.PACK_AB_MERGE_C R11, R62, R63, RZ ;  /* 0x0000003f3e0b723e */ /* 0x002fc800048070ff */
[----:B0-----:R-:W-:-:S05]  /*26b0*/  F2FP.SATFINITE.E4M3.F32.PACK_AB_MERGE_C R11, R70, R27, R11 ;  /* 0x0000001b460b723e */ /* 0x001fca000480700b */
[----:B------:R0:W-:Y:S02]  /*26c0*/  STS.128 [R93+UR10+0x1000], R8 ;  /* 0x001000085d007988 */ /* 0x0001e40008000c0a */
[----:B0-----:R-:W0:Y:S01]  /*26d0*/  LDTM.x32 R4, tmem[UR11] ;  /* 0x0000000b000479ee */ /* 0x001e2200082c0000 */
[----:B------:R-:W-:Y:S01]  /*26e0*/  NOP ;  /* 0x0000000000007918 */ /* 0x000fe20000000000 */
[----:B--2---:R-:W-:Y:S05]  /*26f0*/  @!P2 BRA `(.L_x_9) ;  /* 0x000000000084a947 */ /* 0x004fea0003800000 */
[C---:B0-----:R-:W-:Y:S01]  /*2700*/  FMUL R4, R2.reuse, R4 ;  /* 0x0000000402047220 */ /* 0x041fe20000400000 */
[C---:B------:R-:W-:Y:S01]  /*2710*/  FMUL R5, R2.reuse, R5 ;  /* 0x0000000502057220 */ /* 0x040fe20000400000 */
        /* <DEDUP_REMOVED lines=29> */
[----:B------:R-:W-:-:S04]  /*28f0*/  FMUL R35, R2, R35 ;  /* 0x0000002302237220 */ /* 0x000fc80000400000 */
[----:B------:R1:W-:Y:S03]  /*2900*/  STTM.x32 tmem[UR11], R4 ;  /* 0x00000004000079ed */ /* 0x0003e600082c000b */
.L_x_9:
[----:B0-----:R-:W0:Y:S02]  /*2910*/  FENCE.VIEW.ASYNC.T ;  /* 0x00000000000073c6 */ /* 0x001e240000000200 */
[----:B0-----:R-:W-:Y:S01]  /*2920*/  BAR.SYNC.DEFER_BLOCKING 0x0 ;  /* 0x0000000000007b1d */ /* 0x001fe20000010000 */
[----:B------:R-:W-:Y:S01]  /*2930*/  FADD R70, R70, R71 ;  /* 0x0000004746467221 */ /* 0x000fe20000000000 */
[----:B------:R-:W-:-:S03]  /*2940*/  UISETP.GE.AND UP1, UPT, UR13, 0x1, UPT ;  /* 0x000000010d00788c */ /* 0x000fc6000bf26270 */
[----:B------:R-:W-:-:S04]  /*2950*/  FADD R63, R63, R70 ;  /* 0x000000463f3f7221 */ /* 0x000fc80000000000 */
[----:B------:R-:W-:-:S04]  /*2960*/  FADD R63, R62, R63 ;  /* 0x0000003f3e3f7221 */ /* 0x000fc80000000000 */
[----:B------:R-:W-:Y:S01]  /*2970*/  FADD R63, R2, R63 ;  /* 0x0000003f023f7221 */ /* 0x000fe20000000000 */
[----:B------:R0:W-:Y:S06]  /*2980*/  MEMBAR.ALL.CTA ;  /* 0x0000000000007992 */ /* 0x0001ec0000008000 */
[----:B0-----:R-:W0:Y:S02]  /*2990*/  FENCE.VIEW.ASYNC.S ;  /* 0x00000000000073c6 */ /* 0x001e240000000000 */
[----:B0-----:R-:W-:Y:S06]  /*29a0*/  BAR.SYNC.DEFER_BLOCKING 0x0 ;  /* 0x0000000000007b1d */ /* 0x001fec0000010000 */
[----:B------:R-:W-:Y:S05]  /*29b0*/  @!P3 BRA `(.L_x_10) ;  /* 0x000000000040b947 */ /* 0x000fea0003800000 */
[----:B------:R-:W-:Y:S02]  /*29c0*/  UIADD3 UR4, UPT, UPT, UR10, 0x1000, URZ ;  /* 0x000010000a047890 */ /* 0x000fe4000fffe0ff */
[----:B------:R-:W-:Y:S02]  /*29d0*/  UIADD3 UR5, UPT, UPT, UR10, 0x2000, URZ ;  /* 0x000020000a057890 */ /* 0x000fe4000fffe0ff */
[----:B------:R-:W-:Y:S02]  /*29e0*/  USHF.R.U32.HI UR4, URZ, 0x4, UR4 ;  /* 0x00000004ff047899 */ /* 0x000fe40008011604 */
[----:B------:R-:W-:Y:S02]  /*29f0*/  USHF.R.U32.HI UR5, URZ, 0x4, UR5 ;  /* 0x00000004ff057899 */ /* 0x000fe40008011605 */
[----:B------:R-:W-:Y:S02]  /*2a00*/  USGXT.U32 UR14, UR4, 0xe ;  /* 0x0000000e040e789a */ /* 0x000fe40008000000 */
[----:B------:R-:W-:Y:S01]  /*2a10*/  USGXT.U32 UR16, UR5, 0xe ;  /* 0x0000000e0510789a */ /* 0x000fe20008000000 */
[----:B------:R-:W-:-:S02]  /*2a20*/  UMOV UR4, UR12 ;  /* 0x0000000c00047c82 */ /* 0x000fc40008000000 */
[----:B------:R-:W-:Y:S01]  /*2a30*/  UMOV UR5, URZ ;  /* 0x000000ff00057c82 */ /* 0x000fe20008000000 */
[----:B------:R-:W-:Y:S01]  /*2a40*/  UMOV UR20, 0x0 ;  /* 0x0000000000147882 */ /* 0x000fe20000000000 */
[----:B------:R-:W-:Y:S01]  /*2a50*/  UMOV UR21, 0x8080010 ;  /* 0x0808001000157882 */ /* 0x000fe20000000000 */
[----:B------:R-:W-:Y:S01]  /*2a60*/  UMOV UR15, 0xc0004010 ;  /* 0xc0004010000f7882 */ /* 0x000fe20000000000 */
[----:B------:R-:W-:Y:S01]  /*2a70*/  UMOV UR17, 0xc0004010 ;  /* 0xc000401000117882 */ /* 0x000fe20000000000 */
[----:B------:R-:W-:Y:S01]  /*2a80*/  UMOV UR4, UR4 ;  /* 0x0000000400047c82 */ /* 0x000fe20008000000 */
[----:B------:R0:W-:Y:S01]  /*2a90*/  UTCQMMA gdesc[UR14], gdesc[UR16], tmem[UR26], tmem[UR20], idesc[UR21], UPT ;  /* 0x00ff14100e0075ea */ /* 0x0001e2000b80031a */
[----:B------:R0:W-:Y:S01]  /*2aa0*/  UTCBAR [UR4], URZ ;  /* 0x000000ff040073e9 */ /* 0x0001e200080000ff */
[----:B------:R-:W-:Y:S02]  /*2ab0*/  NOP ;  /* 0x0000000000007918 */ /* 0x000fe40000000000 */
.L_x_10:
[----:B------:R-:W-:Y:S01]  /*2ac0*/  FSEL R0, R0, -INF , P2 ;  /* 0xff80000000007808 */ /* 0x000fe20001000000 */
[----:B0-----:R-:W-:Y:S01]  /*2ad0*/  UMOV UR4, URZ ;  /* 0x000000ff00047c82 */ /* 0x001fe20008000000 */
[----:B------:R-:W-:Y:S01]  /*2ae0*/  FSEL R63, R63, 1, P2 ;  /* 0x3f8000003f3f7808 */ /* 0x000fe20001000000 */
[----:B------:R-:W-:Y:S06]  /*2af0*/  BRA.U !UP1, `(.L_x_11) ;  /* 0x0000001909007547 */ /* 0x000fec000b800000 */
[----:B------:R-:W-:Y:S01]  /*2b00*/  UIADD3 UR5, UPT, UPT, UR10, 0x1000, URZ ;  /* 0x000010000a057890 */ /* 0x000fe2000fffe0ff */
[----:B------:R-:W-:Y:S01]  /*2b10*/  SHF.L.U32 R81, R3, 0x5, RZ ;  /* 0x0000000503517819 */ /* 0x000fe200000006ff */
[----:B------:R-:W-:Y:S01]  /*2b20*/  UIADD3 UR4, UPT, UPT, UR10, 0x2800, URZ ;  /* 0x000028000a047890 */ /* 0x000fe2000fffe0ff */
[----:B------:R-:W-:Y:S01]  /*2b30*/  HFMA2 R3, -RZ, RZ, 0, 0 ;  /* 0x00000000ff037431 */ /* 0x000fe200000001ff */
[----:B------:R-:W-:Y:S01]  /*2b40*/  USHF.L.U32 UR20, UR9, 0x5, URZ ;  /* 0x0000000509147899 */ /* 0x000fe200080006ff */
[----:B------:R-:W-:Y:S01]  /*2b50*/  MOV R84, R0 ;  /* 0x0000000000547202 */ /* 0x000fe20000000f00 */
[----:B------:R-:W-:Y:S01]  /*2b60*/  USHF.R.U32.HI UR5, URZ, 0x4, UR5 ;  /* 0x00000004ff057899 */ /* 0x000fe20008011605 */
[----:B------:R-:W-:Y:S01]  /*2b70*/  MOV R2, R81 ;  /* 0x0000005100027202 */ /* 0x000fe20000000f00 */
[----:B------:R-:W-:Y:S02]  /*2b80*/  USHF.R.U32.HI UR25, URZ, 0x4, UR10 ;  /* 0x00000004ff197899 */ /* 0x000fe4000801160a */
[----:B------:R-:W-:-:S02]  /*2b90*/  USHF.R.U32.HI UR18, URZ, 0x4, UR6 ;  /* 0x00000004ff127899 */ /* 0x000fc40008011606 */
[----:B------:R-:W-:Y:S02]  /*2ba0*/  USHF.R.U32.HI UR4, URZ, 0x4, UR4 ;  /* 0x00000004ff047899 */ /* 0x000fe40008011604 */
[----:B------:R-:W-:Y:S02]  /*2bb0*/  UISETP.NE.U32.AND UP1, UPT, UR19, URZ, UPT ;  /* 0x000000ff1300728c */ /* 0x000fe4000bf25070 */
[----:B------:R-:W-:Y:S01]  /*2bc0*/  USGXT.U32 UR27, UR5, 0xe ;  /* 0x0000000e051b789a */ /* 0x000fe20008000000 */
[----:B------:R-:W0:Y:S01]  /*2bd0*/  LDCU UR29, c[0x0][0x3a8] ;  /* 0x00007500ff1d77ac */ /* 0x000e220008000800 */
[----:B------:R-:W-:Y:S02]  /*2be0*/  USGXT.U32 UR25, UR25, 0xe ;  /* 0x0000000e1919789a */ /* 0x000fe40008000000 */
[----:B------:R-:W-:Y:S02]  /*2bf0*/  USGXT.U32 UR18, UR18, 0xe ;  /* 0x0000000e1212789a */ /* 0x000fe40008000000 */
[----:B------:R-:W-:Y:S01]  /*2c00*/  USGXT.U32 UR19, UR4, 0xe ;  /* 0x0000000e0413789a */ /* 0x000fe20008000000 */
[----:B------:R-:W-:Y:S01]  /*2c10*/  UMOV UR21, 0x1 ;  /* 0x0000000100157882 */ /* 0x000fe20000000000 */
[----:B------:R-:W-:Y:S01]  /*2c20*/  UMOV UR5, URZ ;  /* 0x000000ff00057c82 */ /* 0x000fe20008000000 */
[----:B------:R-:W-:Y:S01]  /*2c30*/  UMOV UR6, URZ ;  /* 0x000000ff00067c82 */ /* 0x000fe20008000000 */
[----:B------:R-:W-:-:S08]  /*2c40*/  UMOV UR24, UR20 ;  /* 0x0000001400187c82 */ /* 0x000fd00008000000 */
.L_x_16:
[----:B01----:R-:W-:Y:S02]  /*2c50*/  SHF.R.S32.HI R21, RZ, 0x1f, R2 ;  /* 0x0000001fff157819 */ /* 0x003fe40000011402 */
[C---:B------:R-:W-:Y:S02]  /*2c60*/  IADD3 R4, P2, PT, R2.reuse, R68, RZ ;  /* 0x0000004402047210 */ /* 0x040fe40007f5e0ff */
[C---:B------:R-:W-:Y:S02]  /*2c70*/  IADD3 R8, P3, PT, R2.reuse, R64, RZ ;  /* 0x0000004002087210 */ /* 0x040fe40007f7e0ff */
[C---:B------:R-:W-:Y:S02]  /*2c80*/  IADD3.X R5, PT, PT, R21.reuse, R69, RZ, P2, !PT ;  /* 0x0000004515057210 */ /* 0x040fe400017fe4ff */
[----:B------:R-:W-:Y:S02]  /*2c90*/  IADD3 R12, P2, PT, R2, R58, RZ ;  /* 0x0000003a020c7210 */ /* 0x000fe40007f5e0ff */
[C---:B------:R-:W-:Y:S01]  /*2ca0*/  IADD3.X R9, PT, PT, R21.reuse, R65, RZ, P3, !PT ;  /* 0x0000004115097210 */ /* 0x040fe20001ffe4ff */
[----:B------:R1:W2:Y:S01]  /*2cb0*/  LDG.E.U8 R19, desc[UR22][R4.64] ;  /* 0x0000001604137981 */ /* 0x0002a2000c1e1100 */
[----:B------:R-:W-:-:S02]  /*2cc0*/  IADD3.X R13, PT, PT, R21, R59, RZ, P2, !PT ;  /* 0x0000003b150d7210 */ /* 0x000fc400017fe4ff */
[C---:B------:R-:W-:Y:S02]  /*2cd0*/  IADD3 R16, P3, PT, R2.reuse, R54, RZ ;  /* 0x0000003602107210 */ /* 0x040fe40007f7e0ff */
[C---:B------:R-:W-:Y:S01]  /*2ce0*/  IADD3 R6, P2, PT, R2.reuse, R66, RZ ;  /* 0x0000004202067210 */ /* 0x040fe20007f5e0ff */
[----:B------:R-:W3:Y:S01]  /*2cf0*/  LDG.E.U8 R9, desc[UR22][R8.64] ;  /* 0x0000001608097981 */ /* 0x000ee2000c1e1100 */
[C---:B------:R-:W-:Y:S02]  /*2d00*/  IADD3.X R17, PT, PT, R21.reuse, R55, RZ, P3, !PT ;  /* 0x0000003715117210 */ /* 0x040fe40001ffe4ff */
[----:B------:R-:W-:Y:S01]  /*2d10*/  IADD3.X R7, PT, PT, R21, R67, RZ, P2, !PT ;  /* 0x0000004315077210 */ /* 0x000fe200017fe4ff */
[----:B------:R-:W4:Y:S01]  /*2d20*/  LDG.E.U8 R13, desc[UR22][R12.64] ;  /* 0x000000160c0d7981 */ /* 0x000f22000c1e1100 */
[C---:B------:R-:W-:Y:S02]  /*2d30*/  IADD3 R10, P3, PT, R2.reuse, R60, RZ ;  /* 0x0000003c020a7210 */ /* 0x040fe40007f7e0ff */
[C---:B------:R-:W-:Y:S01]  /*2d40*/  IADD3 R14, P4, PT, R2.reuse, R56, RZ ;  /* 0x00000038020e7210 */ /* 0x040fe20007f9e0ff */
[----:B------:R-:W5:Y:S01]  /*2d50*/  LDG.E.U8 R17, desc[UR22][R16.64] ;  /* 0x0000001610117981 */ /* 0x000f62000c1e1100 */
[----:B-1----:R-:W-:-:S02]  /*2d60*/  IADD3 R4, P2, PT, R2, R52, RZ ;  /* 0x0000003402047210 */ /* 0x002fc40007f5e0ff */
[C---:B------:R-:W-:Y:S01]  /*2d70*/  IADD3.X R11, PT, PT, R21.reuse, R61, RZ, P3, !PT ;  /* 0x0000003d150b7210 */ /* 0x040fe20001ffe4ff */
[----:B------:R-:W5:Y:S01]  /*2d80*/  LDG.E.U8 R7, desc[UR22][R6.64] ;  /* 0x0000001606077981 */ /* 0x000f62000c1e1100 */
[C---:B------:R-:W-:Y:S02]  /*2d90*/  IADD3.X R15, PT, PT, R21.reuse, R57, RZ, P4, !PT ;  /* 0x00000039150f7210 */ /* 0x040fe400027fe4ff */
[----:B------:R-:W-:Y:S02]  /*2da0*/  IADD3.X R5, PT, PT, R21, R53, RZ, P2, !PT ;  /* 0x0000003515057210 */ /* 0x000fe400017fe4ff */
[----:B------:R-:W5:Y:S04]  /*2db0*/  LDG.E.U8 R11, desc[UR22][R10.64] ;  /* 0x000000160a0b7981 */ /* 0x000f68000c1e1100 */
[----:B------:R-:W5:Y:S04]  /*2dc0*/  LDG.E.U8 R15, desc[UR22][R14.64] ;  /* 0x000000160e0f7981 */ /* 0x000f68000c1e1100 */
[----:B------:R-:W5:Y:S01]  /*2dd0*/  LDG.E.U8 R5, desc[UR22][R4.64] ;  /* 0x0000001604057981 */ /* 0x000f62000c1e1100 */
[----:B------:R-:W-:-:S02]  /*2de0*/  UMOV UR8, 0x1 ;  /* 0x0000000100087882 */ /* 0x000fc40000000000 */
[----:B------:R-:W-:-:S04]  /*2df0*/  @!UP0 UIADD3 UR8, UPT, UPT, -UR8, 0x100000, URZ ;  /* 0x0010000008088890 */ /* 0x000fc8000fffe1ff */
[----:B------:R-:W-:Y:S02]  /*2e00*/  @!UP0 USHF.L.U32 UR9, UR8, 0xb, URZ ;  /* 0x0000000b08098899 */ /* 0x000fe400080006ff */
[----:B------:R-:W-:Y:S01]  /*2e10*/  @!UP0 USHF.L.U32 UR8, UR8, 0x1, URZ ;  /* 0x0000000108088899 */ /* 0x000fe200080006ff */
[----:B------:R-:W-:Y:S01]  /*2e20*/  VOTEU.ALL UP2, P1 ;  /* 0x0000000000ff7886 */ /* 0x000fe20000840000 */
[----:B--2---:R1:W-:Y:S04]  /*2e30*/  STS.U8 [R90+UR10+0x2400], R19 ;  /* 0x002400135a007988 */ /* 0x0043e8000800000a */
[----:B---3--:R1:W-:Y:S04]  /*2e40*/  STS.U8 [R90+UR10+0x2500], R9 ;  /* 0x002500095a007988 */ /* 0x0083e8000800000a */
[----:B----4-:R1:W-:Y:S04]  /*2e50*/  STS.U8 [R90+UR10+0x2600], R13 ;  /* 0x0026000d5a007988 */ /* 0x0103e8000800000a */
[----:B-----5:R1:W-:Y:S04]  /*2e60*/  STS.U8 [R90+UR10+0x2700], R17 ;  /* 0x002700115a007988 */ /* 0x0203e8000800000a */
[----:B------:R1:W-:Y:S04]  /*2e70*/  STS.U8 [R82+UR10+0x2480], R7 ;  /* 0x0024800752007988 */ /* 0x0003e8000800000a */
[----:B------:R1:W-:Y:S04]  /*2e80*/  STS.U8 [R82+UR10+0x2580], R11 ;  /* 0x0025800b52007988 */ /* 0x0003e8000800000a */
[----:B------:R1:W-:Y:S04]  /*2e90*/  STS.U8 [R82+UR10+0x2680], R15 ;  /* 0x0026800f52007988 */ /* 0x0003e8000800000a */
[----:B------:R1:W-:Y:S01]  /*2ea0*/  STS.U8 [R82+UR10+0x2780], R5 ;  /* 0x0027800552007988 */ /* 0x0003e2000800000a */
[----:B------:R2:W-:Y:S06]  /*2eb0*/  MEMBAR.ALL.CTA ;  /* 0x0000000000007992 */ /* 0x0005ec0000008000 */
[----:B--2---:R-:W-:Y:S04]  /*2ec0*/  FENCE.VIEW.ASYNC.S ;  /* 0x00000000000073c6 */ /* 0x004fe80000000000 */
[----:B------:R-:W2:Y:S02]  /*2ed0*/  FENCE.VIEW.ASYNC.S ;  /* 0x00000000000073c6 */ /* 0x000ea40000000000 */
[----:B--2---:R1:W2:Y:S02]  /*2ee0*/  @!UP2 SYNCS.EXCH.64 URZ, [UR10+0x2c10], UR8 ;  /* 0x002c10080affa5b2 */ /* 0x0042a40008000100 */
[----:B--2---:R-:W-:Y:S06]  /*2ef0*/  BAR.SYNC.DEFER_BLOCKING 0x0 ;  /* 0x0000000000007b1d */ /* 0x004fec0000010000 */
[----:B-1----:R-:W-:Y:S05]  /*2f00*/  BRA.U UP1, `(.L_x_12) ;  /* 0x0000000101307547 */ /* 0x002fea000b800000 */
[----:B------:R-:W-:Y:S01]  /*2f10*/  UIADD3 UR8, UPT, UPT, UR10, 0x2c10, URZ ;  /* 0x00002c100a087890 */ /* 0x000fe2000fffe0ff */
[----:B------:R-:W-:Y:S01]  /*2f20*/  UMOV UR9, URZ ;  /* 0x000000ff00097c82 */ /* 0x000fe20008000000 */
[----:B------:R-:W-:Y:S01]  /*2f30*/  UMOV UR16, UR25 ;  /* 0x0000001900107c82 */ /* 0x000fe20008000000 */
[----:B------:R-:W-:Y:S01]  /*2f40*/  UMOV UR17, 0x40004040 ;  /* 0x4000404000117882 */ /* 0x000fe20000000000 */
[----:B------:R-:W-:Y:S01]  /*2f50*/  UMOV UR14, UR18 ;  /* 0x00000012000e7c82 */ /* 0x000fe20008000000 */
[----:B------:R-:W-:Y:S01]  /*2f60*/  UMOV UR15, 0xc0004010 ;  /* 0xc0004010000f7882 */ /* 0x000fe20000000000 */
[----:B------:R-:W-:Y:S01]  /*2f70*/  UMOV UR30, 0x0 ;  /* 0x00000000001e7882 */ /* 0x000fe20000000000 */
[----:B------:R-:W-:Y:S01]  /*2f80*/  UMOV UR31, 0x8088010 ;  /* 0x08088010001f7882 */ /* 0x000fe20000000000 */
[----:B------:R-:W-:Y:S01]  /*2f90*/  UMOV UR8, UR8 ;  /* 0x0000000800087c82 */ /* 0x000fe20008000000 */
[----:B------:R1:W-:Y:S01]  /*2fa0*/  UTCQMMA gdesc[UR16], gdesc[UR14], tmem[UR28], tmem[UR30], idesc[UR31], !UPT ;  /* 0x00ff1e0e100075ea */ /* 0x0003e2000f80031c */
[----:B------:R1:W-:Y:S01]  /*2fb0*/  UTCBAR [UR8], URZ ;  /* 0x000000ff080073e9 */ /* 0x0003e200080000ff */
[----:B------:R-:W-:-:S02]  /*2fc0*/  NOP ;  /* 0x0000000000007918 */ /* 0x000fc40000000000 */
.L_x_12:
[----:B------:R-:W2:Y:S01]  /*2fd0*/  SYNCS.PHASECHK.TRANS64.TRYWAIT P2, [UR10+0x2c10], RZ ;  /* 0x002c10ffff0075a7 */ /* 0x000ea2000804110a */
[----:B------:R-:W-:Y:S01]  /*2fe0*/  SHF.L.U32 R75, R3, 0x1f, RZ ;  /* 0x0000001f034b7819 */ /* 0x000fe200000006ff */
[----:B--2---:R-:W-:Y:S06]  /*2ff0*/  @!P2 BRA `(.L_x_13) ;  /* 0x0000002800d8a947 */ /* 0x004fec0003800000 */
.L_x_22:
[----:B------:R-:W-:Y:S01]  /*3000*/  BAR.SYNC.DEFER_BLOCKING 0x0 ;  /* 0x0000000000007b1d */ /* 0x000fe20000010000 */
[----:B------:R-:W-:Y:S02]  /*3010*/  USHF.R.S32.HI UR4, URZ, 0x1f, UR24 ;  /* 0x0000001fff047899 */ /* 0x000fe40008011418 */
[----:B------:R-:W-:Y:S02]  /*3020*/  IADD3 R70, P3, PT, R50, UR24, RZ ;  /* 0x0000001832467c10 */ /* 0x000fe4000ff7e0ff */
[----:B------:R-:W-:Y:S01]  /*3030*/  IADD3 R72, P4, PT, R46, UR24, RZ ;  /* 0x000000182e487c10 */ /* 0x000fe2000ff9e0ff */
[----:B------:R-:W2:Y:S01]  /*3040*/  LDTM.x32 R4, tmem[UR11+0x20] ;  /* 0x0000200b000479ee */ /* 0x000ea200082c0000 */
[----:B------:R-:W2:Y:S01]  /*3050*/  @!P1 SYNCS.CCTL.IV [UR10+0x2c10] ;  /* 0x002c1000ff0099b1 */ /* 0x000ea2000800000a */
[----:B------:R-:W-:Y:S01]  /*3060*/  NOP ;  /* 0x0000000000007918 */ /* 0x000fe20000000000 */
[----:B--2---:R-:W2:Y:S01]  /*3070*/  SYNCS.PHASECHK.TRANS64.TRYWAIT P2, [UR12], R75 ;  /* 0x0000004bff0075a7 */ /* 0x004ea2000804110c */
[----:B0-----:R-:W-:Y:S01]  /*3080*/  FMUL R0, R4, UR29 ;  /* 0x0000001d04007c20 */ /* 0x001fe20008400000 */
[----:B------:R-:W-:Y:S01]  /*3090*/  FMUL R3, R5, UR29 ;  /* 0x0000001d05037c20 */ /* 0x000fe20008400000 */
[----:B------:R-:W-:Y:S01]  /*30a0*/  FMUL R62, R6, UR29 ;  /* 0x0000001d063e7c20 */ /* 0x000fe20008400000 */
[----:B------:R-:W-:Y:S01]  /*30b0*/  FMUL R71, R7, UR29 ;  /* 0x0000001d07477c20 */ /* 0x000fe20008400000 */
[----:B------:R-:W-:-:S03]  /*30c0*/  FMUL R74, R8, UR29 ;  /* 0x0000001d084a7c20 */ /* 0x000fc60008400000 */
[----:B------:R-:W-:-:S04]  /*30d0*/  FMNMX3 R0, R0, R3, R62, !PT ;  /* 0x0000000300007276 */ /* 0x000fc8000780003e */
[----:B------:R-:W-:Y:S02]  /*30e0*/  FMNMX3 R0, R0, R71, R74, !PT ;  /* 0x0000004700007276 */ /* 0x000fe4000780004a */
[----:B------:R-:W-:Y:S01]  /*30f0*/  IADD3.X R71, PT, PT, R51, UR4, RZ, P3, !PT ;  /* 0x0000000433477c10 */ /* 0x000fe20009ffe4ff */
[----:B--2---:R-:W-:Y:S06]  /*3100*/  @!P2 BRA `(.L_x_14) ;  /* 0x0000002800a0a947 */ /* 0x004fec0003800000 */
.L_x_23:
[----:B------:R-:W-:Y:S01]  /*3110*/  IADD3.X R73, PT, PT, R47, UR4, RZ, P4, !PT ;  /* 0x000000042f497c10 */ /* 0x000fe2000a7fe4ff */
[----:B------:R-:W2:Y:S01]  /*3120*/  LDG.E.U8 R71, desc[UR22][R70.64] ;  /* 0x0000001646477981 */ /* 0x000ea2000c1e1100 */
[----:B------:R-:W-:Y:S02]  /*3130*/  IADD3 R78, P3, PT, R42, UR24, RZ ;  /* 0x000000182a4e7c10 */ /* 0x000fe4000ff7e0ff */
[----:B------:R-:W-:Y:S01]  /*3140*/  IADD3 R74, P2, PT, R48, UR24, RZ ;  /* 0x00000018304a7c10 */ /* 0x000fe2000ff5e0ff */
[----:B------:R0:W3:Y:S01]  /*3150*/  LDG.E.U8 R85, desc[UR22][R72.64] ;  /* 0x0000001648557981 */ /* 0x0000e2000c1e1100 */
[----:B------:R-:W-:Y:S02]  /*3160*/  IADD3.X R79, PT, PT, R43, UR4, RZ, P3, !PT ;  /* 0x000000042b4f7c10 */ /* 0x000fe40009ffe4ff */
[----:B------:R-:W-:Y:S02]  /*3170*/  IADD3.X R75, PT, PT, R49, UR4, RZ, P2, !PT ;  /* 0x00000004314b7c10 */ /* 0x000fe400097fe4ff */
[----:B------:R-:W-:Y:S01]  /*3180*/  IADD3 R76, P4, PT, R38, UR24, RZ ;  /* 0x00000018264c7c10 */ /* 0x000fe2000ff9e0ff */
[----:B------:R-:W-:Y:S01]  /*3190*/  FMUL R3, R9, UR29 ;  /* 0x0000001d09037c20 */ /* 0x000fe20008400000 */
[----:B------:R-:W-:Y:S01]  /*31a0*/  FMUL R62, R10, UR29 ;  /* 0x0000001d0a3e7c20 */ /* 0x000fe20008400000 */
[----:B------:R4:W5:Y:S01]  /*31b0*/  LDG.E.U8 R87, desc[UR22][R74.64] ;  /* 0x000000164a577981 */ /* 0x000962000c1e1100 */
[----:B0-----:R-:W-:-:S03]  /*31c0*/  IADD3 R72, P3, PT, R44, UR24, RZ ;  /* 0x000000182c487c10 */ /* 0x001fc6000ff7e0ff */
[----:B------:R-:W2:Y:S01]  /*31d0*/  LDG.E.U8 R89, desc[UR22][R78.64] ;  /* 0x000000164e597981 */ /* 0x000ea2000c1e1100 */
[----:B------:R-:W-:Y:S02]  /*31e0*/  IADD3.X R73, PT, PT, R45, UR4, RZ, P3, !PT ;  /* 0x000000042d497c10 */ /* 0x000fe40009ffe4ff */
[----:B----4-:R-:W-:-:S03]  /*31f0*/  IADD3 R74, P2, PT, R40, UR24, RZ ;  /* 0x00000018284a7c10 */ /* 0x010fc6000ff5e0ff */
[----:B------:R0:W4:Y:S01]  /*3200*/  LDG.E.U8 R86, desc[UR22][R72.64] ;  /* 0x0000001648567981 */ /* 0x000122000c1e1100 */
[----:B------:R-:W-:Y:S02]  /*3210*/  IADD3.X R77, PT, PT, R39, UR4, RZ, P4, !PT ;  /* 0x00000004274d7c10 */ /* 0x000fe4000a7fe4ff */
[----:B------:R-:W-:Y:S02]  /*3220*/  IADD3.X R75, PT, PT, R41, UR4, RZ, P2, !PT ;  /* 0x00000004294b7c10 */ /* 0x000fe400097fe4ff */
[----:B------:R-:W-:Y:S01]  /*3230*/  FMNMX3 R62, R0, R3, R62, !PT ;  /* 0x00000003003e7276 */ /* 0x000fe2000780003e */
[----:B------:R1:W3:Y:S01]  /*3240*/  LDG.E.U8 R88, desc[UR22][R76.64] ;  /* 0x000000164c587981 */ /* 0x0002e2000c1e1100 */
[----:B0-----:R-:W-:-:S03]  /*3250*/  IADD3 R72, P3, PT, R36, UR24, RZ ;  /* 0x0000001824487c10 */ /* 0x001fc6000ff7e0ff */
[----:B------:R-:W3:Y:S01]  /*3260*/  LDG.E.U8 R3, desc[UR22][R74.64] ;  /* 0x000000164a037981 */ /* 0x000ee2000c1e1100 */
[----:B------:R-:W-:-:S05]  /*3270*/  IADD3.X R73, PT, PT, R37, UR4, RZ, P3, !PT ;  /* 0x0000000425497c10 */ /* 0x000fca0009ffe4ff */
[----:B------:R0:W3:Y:S01]  /*3280*/  LDG.E.U8 R83, desc[UR22][R72.64] ;  /* 0x0000001648537981 */ /* 0x0000e2000c1e1100 */
[----:B------:R-:W-:Y:S01]  /*3290*/  FMUL R0, R11, UR29 ;  /* 0x0000001d0b007c20 */ /* 0x000fe20008400000 */
[----:B-1----:R-:W-:-:S05]  /*32a0*/  FMUL R77, R12, UR29 ;  /* 0x0000001d0c4d7c20 */ /* 0x002fca0008400000 */
[----:B------:R-:W-:Y:S01]  /*32b0*/  FMNMX3 R62, R62, R0, R77, !PT ;  /* 0x000000003e3e7276 */ /* 0x000fe2000780004d */
[----:B------:R-:W-:Y:S01]  /*32c0*/  FMUL R0, R13, UR29 ;  /* 0x0000001d0d007c20 */ /* 0x000fe20008400000 */
[----:B------:R-:W-:-:S05]  /*32d0*/  FMUL R77, R14, UR29 ;  /* 0x0000001d0e4d7c20 */ /* 0x000fca0008400000 */
[----:B------:R-:W-:Y:S01]  /*32e0*/  FMNMX3 R62, R62, R0, R77, !PT ;  /* 0x000000003e3e7276 */ /* 0x000fe2000780004d */
[----:B------:R-:W-:Y:S01]  /*32f0*/  FMUL R0, R15, UR29 ;  /* 0x0000001d0f007c20 */ /* 0x000fe20008400000 */
[----:B------:R-:W-:Y:S01]  /*3300*/  FMUL R77, R16, UR29 ;  /* 0x0000001d104d7c20 */ /* 0x000fe20008400000 */
[----:B0-----:R-:W-:-:S04]  /*3310*/  FMUL R73, R18, UR29 ;  /* 0x0000001d12497c20 */ /* 0x001fc80008400000 */
[----:B------:R-:W-:Y:S01]  /*3320*/  FMNMX3 R62, R62, R0, R77, !PT ;  /* 0x000000003e3e7276 */ /* 0x000fe2000780004d */
[----:B------:R-:W-:-:S05]  /*3330*/  FMUL R0, R17, UR29 ;  /* 0x0000001d11007c20 */ /* 0x000fca0008400000 */
[----:B------:R-:W-:Y:S01]  /*3340*/  FMNMX3 R62, R62, R0, R73, !PT ;  /* 0x000000003e3e7276 */ /* 0x000fe20007800049 */
[----:B------:R-:W-:Y:S01]  /*3350*/  FMUL R0, R19, UR29 ;  /* 0x0000001d13007c20 */ /* 0x000fe20008400000 */
        /* <DEDUP_REMOVED lines=23> */
[----:B------:R-:W-:-:S05]  /*34d0*/  FMUL R73, R35, UR29 ;  /* 0x0000001d23497c20 */ /* 0x000fca0008400000 */
[----:B------:R-:W-:-:S05]  /*34e0*/  FMNMX3 R0, R0, R73, R84, !PT ;  /* 0x0000004900007276 */ /* 0x000fca0007800054 */
[--C-:B------:R-:W-:Y:S01]  /*34f0*/  FFMA R5, R5, UR29, -R0.reuse ;  /* 0x0000001d05057c23 */ /* 0x100fe20008000800 */
[----:B------:R-:W-:-:S03]  /*3500*/  FFMA R4, R4, UR29, -R0 ;  /* 0x0000001d04047c23 */ /* 0x000fc60008000800 */
[----:B------:R-:W-:Y:S01]  /*3510*/  FMUL R62, R5, 1.4426950216293334961 ;  /* 0x3fb8aa3b053e7820 */ /* 0x000fe20000400000 */
[----:B------:R-:W-:Y:S01]  /*3520*/  FFMA R5, R6, UR29, -R0 ;  /* 0x0000001d06057c23 */ /* 0x000fe20008000800 */
[----:B------:R-:W-:-:S03]  /*3530*/  FMUL R4, R4, 1.4426950216293334961 ;  /* 0x3fb8aa3b04047820 */ /* 0x000fc60000400000 */
[----:B------:R-:W-:Y:S01]  /*3540*/  FMUL R70, R5, 1.4426950216293334961 ;  /* 0x3fb8aa3b05467820 */ /* 0x000fe20000400000 */
[--C-:B------:R-:W-:Y:S01]  /*3550*/  FFMA R5, R7, UR29, -R0.reuse ;  /* 0x0000001d07057c23 */ /* 0x100fe20008000800 */
[----:B------:R0:W-:Y:S03]  /*3560*/  MUFU.EX2 R6, R62 ;  /* 0x0000003e00067308 */ /* 0x0001e60000000800 */
[----:B------:R-:W-:Y:S01]  /*3570*/  FMUL R72, R5, 1.4426950216293334961 ;  /* 0x3fb8aa3b05487820 */ /* 0x000fe20000400000 */
[----:B------:R-:W-:-:S04]  /*3580*/  FFMA R5, R8, UR29, -R0 ;  /* 0x0000001d08057c23 */ /* 0x000fc80008000800 */
[----:B------:R-:W1:Y:S01]  /*3590*/  MUFU.EX2 R4, R4 ;  /* 0x0000000400047308 */ /* 0x000e620000000800 */
[--C-:B------:R-:W-:Y:S01]  /*35a0*/  FFMA R10, R10, UR29, -R0.reuse ;  /* 0x0000001d0a0a7c23 */ /* 0x100fe20008000800 */
[--C-:B------:R-:W-:Y:S01]  /*35b0*/  FFMA R11, R11, UR29, -R0.reuse ;  /* 0x0000001d0b0b7c23 */ /* 0x100fe20008000800 */
[--C-:B------:R-:W-:Y:S01]  /*35c0*/  FFMA R13, R13, UR29, -R0.reuse ;  /* 0x0000001d0d0d7c23 */ /* 0x100fe20008000800 */
[----:B------:R-:W-:Y:S01]  /*35d0*/  FMUL R5, R5, 1.4426950216293334961 ;  /* 0x3fb8aa3b05057820 */ /* 0x000fe20000400000 */
[--C-:B------:R-:W-:Y:S01]  /*35e0*/  FFMA R9, R9, UR29, -R0.reuse ;  /* 0x0000001d09097c23 */ /* 0x100fe20008000800 */
[--C-:B------:R-:W-:Y:S02]  /*35f0*/  FFMA R17, R17, UR29, -R0.reuse ;  /* 0x0000001d11117c23 */ /* 0x100fe40008000800 */
[----:B------:R-:W1:Y:S01]  /*3600*/  MUFU.EX2 R7, R70 ;  /* 0x0000004600077308 */ /* 0x000e620000000800 */
[--C-:B------:R-:W-:Y:S01]  /*3610*/  FFMA R18, R18, UR29, -R0.reuse ;  /* 0x0000001d12127c23 */ /* 0x100fe20008000800 */
[----:B0-----:R-:W-:Y:S01]  /*3620*/  FMUL R62, R10, 1.4426950216293334961 ;  /* 0x3fb8aa3b0a3e7820 */ /* 0x001fe20000400000 */
[----:B------:R-:W-:Y:S01]  /*3630*/  FMUL R91, R11, 1.4426950216293334961 ;  /* 0x3fb8aa3b0b5b7820 */ /* 0x000fe20000400000 */
[----:B------:R-:W-:Y:S01]  /*3640*/  FMUL R11, R13, 1.4426950216293334961 ;  /* 0x3fb8aa3b0d0b7820 */ /* 0x000fe20000400000 */
[----:B------:R-:W-:Y:S01]  /*3650*/  FFMA R15, R15, UR29, -R0 ;  /* 0x0000001d0f0f7c23 */ /* 0x000fe20008000800 */
[----:B------:R-:W-:-:S02]  /*3660*/  FMUL R9, R9, 1.4426950216293334961 ;  /* 0x3fb8aa3b09097820 */ /* 0x000fc40000400000 */
[----:B------:R-:W0:Y:S01]  /*3670*/  MUFU.EX2 R8, R72 ;  /* 0x0000004800087308 */ /* 0x000e220000000800 */
[----:B------:R-:W-:Y:S01]  /*3680*/  FMUL R13, R17, 1.4426950216293334961 ;  /* 0x3fb8aa3b110d7820 */ /* 0x000fe20000400000 */
[----:B------:R-:W-:Y:S01]  /*3690*/  FMUL R17, R18, 1.4426950216293334961 ;  /* 0x3fb8aa3b12117820 */ /* 0x000fe20000400000 */
[--C-:B------:R-:W-:Y:S01]  /*36a0*/  FFMA R24, R24, UR29, -R0.reuse ;  /* 0x0000001d18187c23 */ /* 0x100fe20008000800 */
[--C-:B------:R-:W-:Y:S01]  /*36b0*/  FFMA R21, R21, UR29, -R0.reuse ;  /* 0x0000001d15157c23 */ /* 0x100fe20008000800 */
[----:B------:R-:W-:-:S03]  /*36c0*/  FFMA R22, R22, UR29, -R0 ;  /* 0x0000001d16167c23 */ /* 0x000fc60008000800 */
[----:B------:R-:W0:Y:S01]  /*36d0*/  MUFU.EX2 R5, R5 ;  /* 0x0000000500057308 */ /* 0x000e220000000800 */
[--C-:B------:R-:W-:Y:S01]  /*36e0*/  FFMA R23, R23, UR29, -R0.reuse ;  /* 0x0000001d17177c23 */ /* 0x100fe20008000800 */
[----:B------:R-:W-:-:S06]  /*36f0*/  FFMA R12, R12, UR29, -R0 ;  /* 0x0000001d0c0c7c23 */ /* 0x000fcc0008000800 */
[----:B------:R0:W-:Y:S01]  /*3700*/  MUFU.EX2 R70, R62 ;  /* 0x0000003e00467308 */ /* 0x0001e20000000800 */
[----:B------:R-:W-:Y:S01]  /*3710*/  FMUL R18, R21, 1.4426950216293334961 ;  /* 0x3fb8aa3b15127820 */ /* 0x000fe20000400000 */
[----:B------:R-:W-:Y:S01]  /*3720*/  FMUL R21, R22, 1.4426950216293334961 ;  /* 0x3fb8aa3b16157820 */ /* 0x000fe20000400000 */
[----:B0-----:R-:W-:Y:S01]  /*3730*/  FMUL R62, R15, 1.4426950216293334961 ;  /* 0x3fb8aa3b0f3e7820 */ /* 0x001fe20000400000 */
[----:B------:R-:W-:-:S04]  /*3740*/  FFMA R15, R19, UR29, -R0 ;  /* 0x0000001d130f7c23 */ /* 0x000fc80008000800 */
[----:B------:R-:W0:Y:S01]  /*3750*/  MUFU.EX2 R9, R9 ;  /* 0x0000000900097308 */ /* 0x000e220000000800 */
[----:B------:R-:W-:-:S07]  /*3760*/  FMUL R22, R23, 1.4426950216293334961 ;  /* 0x3fb8aa3b17167820 */ /* 0x000fce0000400000 */
[----:B------:R0:W-:Y:S01]  /*3770*/  MUFU.EX2 R19, R17 ;  /* 0x0000001100137308 */ /* 0x0001e20000000800 */
[----:B------:R-:W-:Y:S01]  /*3780*/  FMUL R10, R12, 1.4426950216293334961 ;  /* 0x3fb8aa3b0c0a7820 */ /* 0x000fe20000400000 */
[----:B0-----:R-:W-:Y:S01]  /*3790*/  FMUL R17, R24, 1.4426950216293334961 ;  /* 0x3fb8aa3b18117820 */ /* 0x001fe20000400000 */
[----:B-1----:R-:W-:-:S05]  /*37a0*/  FADD R24, R4, R6 ;  /* 0x0000000604187221 */ /* 0x002fca0000000000 */
[----:B------:R-:W0:Y:S01]  /*37b0*/  MUFU.EX2 R91, R91 ;  /* 0x0000005b005b7308 */ /* 0x000e220000000800 */
[----:B------:R-:W-:Y:S01]  /*37c0*/  FADD R23, R7, R24 ;  /* 0x0000001807177221 */ /* 0x000fe20000000000 */
[----:B------:R-:W-:-:S03]  /*37d0*/  FFMA R14, R14, UR29, -R0 ;  /* 0x0000001d0e0e7c23 */ /* 0x000fc60008000800 */
[----:B------:R-:W-:-:S03]  /*37e0*/  FADD R24, R8, R23 ;  /* 0x0000001708187221 */ /* 0x000fc60000000000 */
[----:B------:R-:W1:Y:S01]  /*37f0*/  MUFU.EX2 R10, R10 ;  /* 0x0000000a000a7308 */ /* 0x000e620000000800 */
[----:B------:R-:W-:Y:S01]  /*3800*/  FMUL R14, R14, 1.4426950216293334961 ;  /* 0x3fb8aa3b0e0e7820 */ /* 0x000fe20000400000 */
[----:B------:R-:W-:Y:S01]  /*3810*/  FADD R24, R5, R24 ;  /* 0x0000001805187221 */ /* 0x000fe20000000000 */
[----:B------:R-:W-:-:S03]  /*3820*/  FFMA R12, R16, UR29, -R0 ;  /* 0x0000001d100c7c23 */ /* 0x000fc60008000800 */
[----:B------:R-:W-:Y:S02]  /*3830*/  FADD R23, R9, R24 ;  /* 0x0000001809177221 */ /* 0x000fe40000000000 */
[----:B------:R-:W1:Y:S01]  /*3840*/  MUFU.EX2 R11, R11 ;  /* 0x0000000b000b7308 */ /* 0x000e620000000800 */
[----:B------:R-:W-:Y:S01]  /*3850*/  FMUL R12, R12, 1.4426950216293334961 ;  /* 0x3fb8aa3b0c0c7820 */ /* 0x000fe20000400000 */
[----:B------:R-:W-:-:S06]  /*3860*/  FADD R24, R70, R23 ;  /* 0x0000001746187221 */ /* 0x000fcc0000000000 */
[----:B------:R-:W1:Y:S01]  /*3870*/  MUFU.EX2 R14, R14 ;  /* 0x0000000e000e7308 */ /* 0x000e620000000800 */
[----:B0-----:R-:W-:-:S07]  /*3880*/  FADD R23, R91, R24 ;  /* 0x000000185b177221 */ /* 0x001fce0000000000 */
[----:B------:R-:W0:Y:S01]  /*3890*/  MUFU.EX2 R16, R62 ;  /* 0x0000003e00107308 */ /* 0x000e220000000800 */
[----:B-1----:R-:W-:Y:S01]  /*38a0*/  FADD R24, R10, R23 ;  /* 0x000000170a187221 */ /* 0x002fe20000000000 */
[----:B------:R-:W-:-:S06]  /*38b0*/  FMUL R72, R15, 1.4426950216293334961 ;  /* 0x3fb8aa3b0f487820 */ /* 0x000fcc0000400000 */
[----:B------:R-:W1:Y:S01]  /*38c0*/  MUFU.EX2 R12, R12 ;  /* 0x0000000c000c7308 */ /* 0x000e620000000800 */
[----:B------:R-:W-:Y:S01]  /*38d0*/  FADD R23, R11, R24 ;  /* 0x000000180b177221 */ /* 0x000fe20000000000 */
[----:B------:R-:W-:-:S06]  /*38e0*/  FFMA R15, R20, UR29, -R0 ;  /* 0x0000001d140f7c23 */ /* 0x000fcc0008000800 */
[----:B------:R-:W1:Y:S01]  /*38f0*/  MUFU.EX2 R13, R13 ;  /* 0x0000000d000d7308 */ /* 0x000e620000000800 */
[----:B------:R-:W-:Y:S01]  /*3900*/  FADD R23, R14, R23 ;  /* 0x000000170e177221 */ /* 0x000fe20000000000 */
[----:B------:R-:W-:-:S03]  /*3910*/  FMUL R15, R15, 1.4426950216293334961 ;  /* 0x3fb8aa3b0f0f7820 */ /* 0x000fc60000400000 */
[----:B0-----:R-:W-:-:S03]  /*3920*/  FADD R23, R16, R23 ;  /* 0x0000001710177221 */ /* 0x001fc60000000000 */
[----:B------:R-:W0:Y:S01]  /*3930*/  MUFU.EX2 R20, R72 ;  /* 0x0000004800147308 */ /* 0x000e220000000800 */
[----:B-1----:R-:W-:-:S07]  /*3940*/  FADD R24, R12, R23 ;  /* 0x000000170c187221 */ /* 0x002fce0000000000 */
[----:B------:R-:W1:Y:S01]  /*3950*/  MUFU.EX2 R15, R15 ;  /* 0x0000000f000f7308 */ /* 0x000e620000000800 */
[----:B------:R-:W-:Y:S01]  /*3960*/  FADD R24, R13, R24 ;  /* 0x000000180d187221 */ /* 0x000fe20000000000 */
[--C-:B------:R-:W-:Y:S01]  /*3970*/  FFMA R26, R26, UR29, -R0.reuse ;  /* 0x0000001d1a1a7c23 */ /* 0x100fe20008000800 */
[----:B------:R-:W-:Y:S02]  /*3980*/  FFMA R27, R27, UR29, -R0 ;  /* 0x0000001d1b1b7c23 */ /* 0x000fe40008000800 */
[----:B------:R-:W-:Y:S01]  /*3990*/  FADD R23, R19, R24 ;  /* 0x0000001813177221 */ /* 0x000fe20000000000 */
[--C-:B------:R-:W-:Y:S01]  /*39a0*/  FFMA R30, R30, UR29, -R0.reuse ;  /* 0x0000001d1e1e7c23 */ /* 0x100fe20008000800 */
[--C-:B------:R-:W-:Y:S01]  /*39b0*/  FFMA R31, R31, UR29, -R0.reuse ;  /* 0x0000001d1f1f7c23 */ /* 0x100fe20008000800 */
[--C-:B------:R-:W-:Y:S01]  /*39c0*/  FFMA R34, R34, UR29, -R0.reuse ;  /* 0x0000001d22227c23 */ /* 0x100fe20008000800 */
[--C-:B------:R-:W-:Y:S01]  /*39d0*/  FFMA R35, R35, UR29, -R0.reuse ;  /* 0x0000001d23237c23 */ /* 0x100fe20008000800 */
[----:B------:R-:W2:Y:S01]  /*39e0*/  MUFU.EX2 R18, R18 ;  /* 0x0000001200127308 */ /* 0x000ea20000000800 */
[----:B0-----:R-:W-:Y:S01]  /*39f0*/  FADD R24, R20, R23 ;  /* 0x0000001714187221 */ /* 0x001fe20000000000 */
[--C-:B------:R-:W-:Y:S01]  /*3a00*/  FFMA R25, R25, UR29, -R0.reuse ;  /* 0x0000001d19197c23 */ /* 0x100fe20008000800 */
[----:B------:R-:W-:Y:S01]  /*3a10*/  FMUL R26, R26, 1.4426950216293334961 ;  /* 0x3fb8aa3b1a1a7820 */ /* 0x000fe20000400000 */
[----:B------:R-:W-:Y:S01]  /*3a20*/  FMUL R27, R27, 1.4426950216293334961 ;  /* 0x3fb8aa3b1b1b7820 */ /* 0x000fe20000400000 */
[--C-:B------:R-:W-:Y:S01]  /*3a30*/  FFMA R28, R28, UR29, -R0.reuse ;  /* 0x0000001d1c1c7c23 */ /* 0x100fe20008000800 */
[--C-:B------:R-:W-:Y:S01]  /*3a40*/  FFMA R29, R29, UR29, -R0.reuse ;  /* 0x0000001d1d1d7c23 */ /* 0x100fe20008000800 */
[----:B------:R-:W-:Y:S01]  /*3a50*/  FMUL R30, R30, 1.4426950216293334961 ;  /* 0x3fb8aa3b1e1e7820 */ /* 0x000fe20000400000 */
[----:B------:R-:W-:Y:S01]  /*3a60*/  FMUL R31, R31, 1.4426950216293334961 ;  /* 0x3fb8aa3b1f1f7820 */ /* 0x000fe20000400000 */
[--C-:B------:R-:W-:Y:S01]  /*3a70*/  FFMA R32, R32, UR29, -R0.reuse ;  /* 0x0000001d20207c23 */ /* 0x100fe20008000800 */
[----:B------:R-:W-:Y:S01]  /*3a80*/  FMUL R34, R34, 1.4426950216293334961 ;  /* 0x3fb8aa3b22227820 */ /* 0x000fe20000400000 */
[----:B------:R-:W-:Y:S01]  /*3a90*/  FFMA R33, R33, UR29, -R0 ;  /* 0x0000001d21217c23 */ /* 0x000fe20008000800 */
[----:B------:R-:W-:Y:S01]  /*3aa0*/  FMUL R35, R35, 1.4426950216293334961 ;  /* 0x3fb8aa3b23237820 */ /* 0x000fe20000400000 */
[----:B------:R-:W0:Y:S01]  /*3ab0*/  MUFU.EX2 R21, R21 ;  /* 0x0000001500157308 */ /* 0x000e220000000800 */
[----:B-1----:R-:W-:Y:S01]  /*3ac0*/  FADD R23, R15, R24 ;  /* 0x000000180f177221 */ /* 0x002fe20000000000 */
[----:B------:R-:W-:Y:S01]  /*3ad0*/  F2FP.SATFINITE.E4M3.F32.PACK_AB_MERGE_C R24, R91, R70, RZ ;  /* 0x000000465b18723e */ /* 0x000fe200048070ff */
[----:B------:R-:W-:Y:S01]  /*3ae0*/  FMUL R25, R25, 1.4426950216293334961 ;  /* 0x3fb8aa3b19197820 */ /* 0x000fe20000400000 */
[----:B------:R-:W-:Y:S01]  /*3af0*/  FMUL R28, R28, 1.4426950216293334961 ;  /* 0x3fb8aa3b1c1c7820 */ /* 0x000fe20000400000 */
[----:B------:R-:W-:Y:S01]  /*3b00*/  FMUL R29, R29, 1.4426950216293334961 ;  /* 0x3fb8aa3b1d1d7820 */ /* 0x000fe20000400000 */
[----:B------:R-:W-:Y:S01]  /*3b10*/  FMUL R32, R32, 1.4426950216293334961 ;  /* 0x3fb8aa3b20207820 */ /* 0x000fe20000400000 */
[----:B------:R-:W-:Y:S01]  /*3b20*/  FMUL R33, R33, 1.4426950216293334961 ;  /* 0x3fb8aa3b21217820 */ /* 0x000fe20000400000 */
[----:B------:R-:W1:Y:S01]  /*3b30*/  MUFU.EX2 R22, R22 ;  /* 0x0000001600167308 */ /* 0x000e620000000800 */
[----:B--2---:R2:W-:Y:S07]  /*3b40*/  STS.U8 [R90+UR10+0x2800], R71 ;  /* 0x002800475a007988 */ /* 0x0045ee000800000a */
[----:B------:R-:W-:Y:S08]  /*3b50*/  MUFU.EX2 R76, R26 ;  /* 0x0000001a004c7308 */ /* 0x000ff00000000800 */
[----:B------:R-:W0:Y:S08]  /*3b60*/  MUFU.EX2 R77, R27 ;  /* 0x0000001b004d7308 */ /* 0x000e300000000800 */
[----:B------:R-:W-:Y:S08]  /*3b70*/  MUFU.EX2 R75, R30 ;  /* 0x0000001e004b7308 */ /* 0x000ff00000000800 */
[----:B------:R-:W0:Y:S08]  /*3b80*/  MUFU.EX2 R74, R31 ;  /* 0x0000001f004a7308 */ /* 0x000e300000000800 */
[----:B------:R-:W-:Y:S08]  /*3b90*/  MUFU.EX2 R72, R34 ;  /* 0x0000002200487308 */ /* 0x000ff00000000800 */
[----:B------:R-:W0:Y:S08]  /*3ba0*/  MUFU.EX2 R70, R35 ;  /* 0x0000002300467308 */ /* 0x000e300000000800 */
[----:B------:R-:W-:Y:S08]  /*3bb0*/  MUFU.EX2 R17, R17 ;  /* 0x0000001100117308 */ /* 0x000ff00000000800 */
[----:B------:R0:W1:Y:S08]  /*3bc0*/  MUFU.EX2 R62, R25 ;  /* 0x00000019003e7308 */ /* 0x0000700000000800 */
[----:B------:R-:W-:Y:S01]  /*3bd0*/  MUFU.EX2 R78, R28 ;  /* 0x0000001c004e7308 */ /* 0x000fe20000000800 */
[----:B0-----:R-:W-:-:S07]  /*3be0*/  F2FP.SATFINITE.E4M3.F32.PACK_AB_MERGE_C R25, R8, R7, RZ ;  /* 0x000000070819723e */ /* 0x001fce00048070ff */
[----:B------:R-:W0:Y:S01]  /*3bf0*/  MUFU.EX2 R79, R29 ;  /* 0x0000001d004f7308 */ /* 0x000e220000000800 */
[----:B------:R-:W-:-:S07]  /*3c00*/  FADD R8, R18, R23 ;  /* 0x0000001712087221 */ /* 0x000fce0000000000 */
[----:B------:R-:W-:Y:S08]  /*3c10*/  MUFU.EX2 R73, R32 ;  /* 0x0000002000497308 */ /* 0x000ff00000000800 */
[----:B--2---:R-:W2:Y:S01]  /*3c20*/  MUFU.EX2 R71, R33 ;  /* 0x0000002100477308 */ /* 0x004ea20000000800 */
[----:B------:R-:W-:Y:S01]  /*3c30*/  F2FP.SATFINITE.E4M3.F32.PACK_AB_MERGE_C R14, R16, R14, RZ ;  /* 0x0000000e100e723e */ /* 0x000fe200048070ff */
[----:B------:R-:W-:Y:S01]  /*3c40*/  FADD R7, R21, R8 ;  /* 0x0000000815077221 */ /* 0x000fe20000000000 */
[----:B------:R-:W-:-:S02]  /*3c50*/  F2FP.SATFINITE.E4M3.F32.PACK_AB_MERGE_C R4, R6, R4, R25 ;  /* 0x000000040604723e */ /* 0x000fc40004807019 */
[----:B------:R-:W-:Y:S02]  /*3c60*/  F2FP.SATFINITE.E4M3.F32.PACK_AB_MERGE_C R19, R20, R19, RZ ;  /* 0x000000131413723e */ /* 0x000fe400048070ff */
[----:B------:R-:W-:Y:S02]  /*3c70*/  F2FP.SATFINITE.E4M3.F32.PACK_AB_MERGE_C R5, R9, R5, R24 ;  /* 0x000000050905723e */ /* 0x000fe40004807018 */
[----:B------:R-:W-:Y:S02]  /*3c80*/  F2FP.SATFINITE.E4M3.F32.PACK_AB_MERGE_C R6, R11, R10, R14 ;  /* 0x0000000a0b06723e */ /* 0x000fe4000480700e */
[----:B-1----:R-:W-:Y:S02]  /*3c90*/  F2FP.SATFINITE.E4M3.F32.PACK_AB_MERGE_C R8, R22, R21, RZ ;  /* 0x000000151608723e */ /* 0x002fe400048070ff */
[----:B------:R-:W-:Y:S02]  /*3ca0*/  F2FP.SATFINITE.E4M3.F32.PACK_AB_MERGE_C R9, R77, R76, RZ ;  /* 0x0000004c4d09723e */ /* 0x000fe400048070ff */
[----:B------:R-:W-:-:S02]  /*3cb0*/  F2FP.SATFINITE.E4M3.F32.PACK_AB_MERGE_C R10, R74, R75, RZ ;  /* 0x0000004b4a0a723e */ /* 0x000fc400048070ff */
[----:B------:R-:W-:Y:S01]  /*3cc0*/  F2FP.SATFINITE.E4M3.F32.PACK_AB_MERGE_C R14, R70, R72, RZ ;  /* 0x00000048460e723e */ /* 0x000fe200048070ff */
[----:B------:R-:W-:Y:S01]  /*3cd0*/  FADD R22, R22, R7 ;  /* 0x0000000716167221 */ /* 0x000fe20000000000 */
[----:B------:R-:W-:Y:S01]  /*3ce0*/  F2FP.SATFINITE.E4M3.F32.PACK_AB_MERGE_C R7, R13, R12, R19 ;  /* 0x0000000c0d07723e */ /* 0x000fe20004807013 */
[----:B------:R-:W-:Y:S01]  /*3cf0*/  FADD R12, -R0, R84 ;  /* 0x00000054000c7221 */ /* 0x000fe20000000100 */
[----:B------:R-:W-:Y:S02]  /*3d00*/  F2FP.SATFINITE.E4M3.F32.PACK_AB_MERGE_C R8, R18, R15, R8 ;  /* 0x0000000f1208723e */ /* 0x000fe40004807008 */
[----:B------:R-:W-:Y:S02]  /*3d10*/  F2FP.SATFINITE.E4M3.F32.PACK_AB_MERGE_C R9, R62, R17, R9 ;  /* 0x000000113e09723e */ /* 0x000fe40004807009 */
[----:B0-----:R-:W-:Y:S02]  /*3d20*/  F2FP.SATFINITE.E4M3.F32.PACK_AB_MERGE_C R10, R79, R78, R10 ;  /* 0x0000004e4f0a723e */ /* 0x001fe4000480700a */
[----:B--2---:R-:W-:Y:S01]  /*3d30*/  F2FP.SATFINITE.E4M3.F32.PACK_AB_MERGE_C R11, R71, R73, R14 ;  /* 0x00000049470b723e */ /* 0x004fe2000480700e */
[----:B---3--:R0:W-:Y:S01]  /*3d40*/  STS.U8 [R90+UR10+0x2900], R85 ;  /* 0x002900555a007988 */ /* 0x0081e2000800000a */
[----:B------:R-:W-:-:S03]  /*3d50*/  FMUL R84, R12, 1.4426950216293334961 ;  /* 0x3fb8aa3b0c547820 */ /* 0x000fc60000400000 */
[----:B------:R-:W-:Y:S04]  /*3d60*/  STS.U8 [R90+UR10+0x2a00], R89 ;  /* 0x002a00595a007988 */ /* 0x000fe8000800000a */
[----:B------:R-:W-:Y:S01]  /*3d70*/  STS.U8 [R90+UR10+0x2b00], R88 ;  /* 0x002b00585a007988 */ /* 0x000fe2000800000a */
[----:B0-----:R-:W-:-:S03]  /*3d80*/  FADD R85, R17, R22 ;  /* 0x0000001611557221 */ /* 0x001fc60000000000 */
[----:B-----5:R-:W-:Y:S04]  /*3d90*/  STS.U8 [R82+UR10+0x2880], R87 ;  /* 0x0028805752007988 */ /* 0x020fe8000800000a */
[----:B----4-:R-:W-:Y:S04]  /*3da0*/  STS.U8 [R82+UR10+0x2980], R86 ;  /* 0x0029805652007988 */ /* 0x010fe8000800000a */
[----:B------:R0:W-:Y:S04]  /*3db0*/  STS.U8 [R82+UR10+0x2a80], R3 ;  /* 0x002a800352007988 */ /* 0x0001e8000800000a */
[----:B------:R-:W-:Y:S04]  /*3dc0*/  STS.U8 [R82+UR10+0x2b80], R83 ;  /* 0x002b805352007988 */ /* 0x000fe8000800000a */
[----:B------:R-:W-:Y:S04]  /*3dd0*/  STS.128 [R80+UR10+0x1000], R4 ;  /* 0x0010000450007988 */ /* 0x000fe80008000c0a */
[----:B------:R1:W-:Y:S01]  /*3de0*/  STS.128 [R93+UR10+0x1000], R8 ;  /* 0x001000085d007988 */ /* 0x0003e20008000c0a */
[----:B0-----:R-:W0:Y:S01]  /*3df0*/  MUFU.EX2 R3, R84 ;  /* 0x0000005400037308 */ /* 0x001e220000000800 */
[----:B-1----:R-:W0:Y:S01]  /*3e00*/  LDTM.x32 R4, tmem[UR11] ;  /* 0x0000000b000479ee */ /* 0x002e2200082c0000 */
[----:B------:R-:W-:Y:S01]  /*3e10*/  NOP ;  /* 0x0000000000007918 */ /* 0x000fe20000000000 */
        /* <DEDUP_REMOVED lines=32> */
[----:B------:R0:W-:Y:S01]  /*4020*/  STTM.x32 tmem[UR11], R4 ;  /* 0x00000004000079ed */ /* 0x0001e200082c000b */
[----:B------:R-:W1:Y:S02]  /*4030*/  FENCE.VIEW.ASYNC.T ;  /* 0x00000000000073c6 */ /* 0x000e640000000200 */
[----:B-1----:R-:W-:Y:S01]  /*4040*/  BAR.SYNC.DEFER_BLOCKING 0x0 ;  /* 0x0000000000007b1d */ /* 0x002fe20000010000 */
[----:B------:R-:W-:-:S04]  /*4050*/  FADD R85, R62, R85 ;  /* 0x000000553e557221 */ /* 0x000fc80000000000 */
[----:B------:R-:W-:-:S04]  /*4060*/  FADD R76, R76, R85 ;  /* 0x000000554c4c7221 */ /* 0x000fc80000000000 */
[----:B------:R-:W-:Y:S01]  /*4070*/  FADD R77, R77, R76 ;  /* 0x0000004c4d4d7221 */ /* 0x000fe20000000000 */
[----:B------:R1:W-:Y:S06]  /*4080*/  MEMBAR.ALL.CTA ;  /* 0x0000000000007992 */ /* 0x0003ec0000008000 */
[----:B-1----:R-:W1:Y:S01]  /*4090*/  FENCE.VIEW.ASYNC.S ;  /* 0x00000000000073c6 */ /* 0x002e620000000000 */
[----:B------:R-:W-:-:S04]  /*40a0*/  FADD R62, R78, R77 ;  /* 0x0000004d4e3e7221 */ /* 0x000fc80000000000 */
[----:B------:R-:W-:-:S04]  /*40b0*/  FADD R62, R79, R62 ;  /* 0x0000003e4f3e7221 */ /* 0x000fc80000000000 */
[----:B------:R-:W-:-:S04]  /*40c0*/  FADD R75, R75, R62 ;  /* 0x0000003e4b4b7221 */ /* 0x000fc80000000000 */
[----:B------:R-:W-:-:S04]  /*40d0*/  FADD R74, R74, R75 ;  /* 0x0000004b4a4a7221 */ /* 0x000fc80000000000 */
[----:B------:R-:W-:-:S04]  /*40e0*/  FADD R74, R73, R74 ;  /* 0x0000004a494a7221 */ /* 0x000fc80000000000 */
[----:B------:R-:W-:Y:S01]  /*40f0*/  FADD R71, R71, R74 ;  /* 0x0000004a47477221 */ /* 0x000fe20000000000 */
[----:B------:R-:W-:-:S03]  /*4100*/  ULEA UR12, UR21, UR10, 0x3 ;  /* 0x0000000a150c7291 */ /* 0x000fc6000f8e18ff */
[----:B------:R-:W-:Y:S01]  /*4110*/  FADD R71, R72, R71 ;  /* 0x0000004748477221 */ /* 0x000fe20000000000 */
[----:B------:R-:W-:-:S03]  /*4120*/  UIADD3 UR12, UPT, UPT, UR12, 0x2c00, URZ ;  /* 0x00002c000c0c7890 */ /* 0x000fc6000fffe0ff */
[----:B------:R-:W-:Y:S01]  /*4130*/  FADD R70, R70, R71 ;  /* 0x0000004746467221 */ /* 0x000fe20000000000 */
[----:B------:R-:W-:Y:S01]  /*4140*/  UMOV UR4, UR5 ;  /* 0x0000000500047c82 */ /* 0x000fe20008000000 */
[----:B-1----:R-:W-:Y:S06]  /*4150*/  BAR.SYNC.DEFER_BLOCKING 0x0 ;  /* 0x0000000000007b1d */ /* 0x002fec0000010000 */
[----:B------:R-:W-:Y:S05]  /*4160*/  BRA.U UP1, `(.L_x_15) ;  /* 0x0000000101307547 */ /* 0x000fea000b800000 */
[----:B------:R-:W-:Y:S01]  /*4170*/  UMOV UR8, UR12 ;  /* 0x0000000c00087c82 */ /* 0x000fe20008000000 */
        /* <DEDUP_REMOVED lines=8> */
[----:B------:R1:W-:Y:S01]  /*4200*/  UTCQMMA gdesc[UR16], gdesc[UR14], tmem[UR26], tmem[UR30], idesc[UR31], UPT ;  /* 0x00ff1e0e100075ea */ /* 0x0003e2000b80031a */
[----:B------:R1:W-:Y:S01]  /*4210*/  UTCBAR [UR5], URZ ;  /* 0x000000ff050073e9 */ /* 0x0003e200080000ff */
[----:B------:R-:W-:-:S02]  /*4220*/  NOP ;  /* 0x0000000000007918 */ /* 0x000fc40000000000 */
.L_x_15:
[----:B------:R-:W-:Y:S01]  /*4230*/  UIADD3 UR21, UPT, UPT, UR21, 0x1, URZ ;  /* 0x0000000115157890 */ /* 0x000fe2000fffe0ff */
[----:B------:R-:W-:Y:S01]  /*4240*/  FFMA R63, R3, R63, R70 ;  /* 0x0000003f033f7223 */ /* 0x000fe20000000046 */
[----:B------:R-:W-:Y:S01]  /*4250*/  UIADD3 UR6, UPT, UPT, UR6, 0x20, URZ ;  /* 0x0000002006067890 */ /* 0x000fe2000fffe0ff */
[----:B------:R-:W-:Y:S01]  /*4260*/  IADD3 R2, PT, PT, R81, R2, RZ ;  /* 0x0000000251027210 */ /* 0x000fe20007ffe0ff */
[----:B------:R-:W-:Y:S01]  /*4270*/  UISETP.GT.AND UP2, UPT, UR21, 0x1, UPT ;  /* 0x000000011500788c */ /* 0x000fe2000bf44270 */
[----:B------:R-:W-:Y:S01]  /*4280*/  MOV R3, UR4 ;  /* 0x0000000400037c02 */ /* 0x000fe20008000f00 */
[----:B------:R-:W-:Y:S01]  /*4290*/  UIADD3 UR24, UPT, UPT, UR20, UR24, URZ ;  /* 0x0000001814187290 */ /* 0x000fe2000fffe0ff */
[----:B------:R-:W-:Y:S01]  /*42a0*/  MOV R84, R0 ;  /* 0x0000000000547202 */ /* 0x000fe20000000f00 */
[----:B-1----:R-:W-:Y:S02]  /*42b0*/  USEL UR5, URZ, 0x1, !UP2 ;  /* 0x00000001ff057887 */ /* 0x002fe4000d000000 */
[----:B------:R-:W-:-:S02]  /*42c0*/  USEL UR21, UR21, URZ, !UP2 ;  /* 0x000000ff15157287 */ /* 0x000fc4000d000000 */
[----:B------:R-:W-:Y:S02]  /*42d0*/  UISETP.GE.AND UP2, UPT, UR6, UR13, UPT ;  /* 0x0000000d0600728c */ /* 0x000fe4000bf46270 */
[----:B------:R-:W-:-:S07]  /*42e0*/  ULOP3.LUT UR5, UR4, UR5, URZ, 0x3c, !UPT ;  /* 0x0000000504057292 */ /* 0x000fce000f8e3cff */
[----:B------:R-:W-:Y:S05]  /*42f0*/  BRA.U !UP2, `(.L_x_16) ;  /* 0xffffffe90a547547 */ /* 0x000fea000b83ffff */
.L_x_11:
[----:B------:R-:W2:Y:S01]  /*4300*/  LDCU UR5, c[0x0][0x3f0] ;  /* 0x00007e00ff0577ac */ /* 0x000ea20008000800 */
[C---:B------:R-:W-:Y:S01]  /*4310*/  FMUL R36, R63.reuse, 8388608 ;  /* 0x4b0000003f247820 */ /* 0x040fe20000400000 */
[----:B------:R-:W-:-:S04]  /*4320*/  FSETP.GEU.AND P3, PT, R63, 1.175494350822287508e-38, PT ;  /* 0x008000003f00780b */ /* 0x000fc80003f6e000 */
[----:B------:R-:W-:-:S04]  /*4330*/  FSEL R36, R36, R63, !P3 ;  /* 0x0000003f24247208 */ /* 0x000fc80005800000 */
[----:B------:R-:W-:Y:S01]  /*4340*/  IADD3 R2, PT, PT, R36, -0x3f3504f3, RZ ;  /* 0xc0cafb0d24027810 */ /* 0x000fe20007ffe0ff */
[----:B--2---:R-:W-:-:S09]  /*4350*/  UISETP.GE.AND UP0, UPT, UR5, 0x1, UPT ;  /* 0x000000010500788c */ /* 0x004fd2000bf06270 */
[----:B------:R-:W-:Y:S05]  /*4360*/  BRA.U !UP0, `(.L_x_17) ;  /* 0x0000000108107547 */ /* 0x000fea000b800000 */
[----:B------:R-:W-:-:S06]  /*4370*/  USHF.L.U32 UR4, UR4, 0x1f, URZ ;  /* 0x0000001f04047899 */ /* 0x000fcc00080006ff */
[----:B------:R-:W-:-:S04]  /*4380*/  MOV R3, UR4 ;  /* 0x0000000400037c02 */ /* 0x000fc80008000f00 */
[----:B------:R-:W2:Y:S02]  /*4390*/  SYNCS.PHASECHK.TRANS64.TRYWAIT P2, [UR12], R3 ;  /* 0x00000003ff0075a7 */ /* 0x000ea4000804110c */
[----:B--2---:R-:W-:Y:S05]  /*43a0*/  @!P2 BRA `(.L_x_18) ;  /* 0x000000180004a947 */ /* 0x004fea0003800000 */
.L_x_17:
[----:B------:R-:W-:Y:S01]  /*43b0*/  BAR.SYNC.DEFER_BLOCKING 0x0 ;  /* 0x0000000000007b1d */ /* 0x000fe20000010000 */
[C---:B------:R-:W-:Y:S01]  /*43c0*/  FSETP.GT.AND P2, PT, |R63|.reuse, 8.50705917302346158658e+37, PT ;  /* 0x7e8000003f00780b */ /* 0x040fe20003f44200 */
[----:B------:R-:W-:Y:S01]  /*43d0*/  HFMA2 R39, -RZ, RZ, 1.443359375, -0.2030029296875 ;  /* 0x3dc6b27fff277431 */ /* 0x000fe200000001ff */
[----:B------:R-:W-:Y:S02]  /*43e0*/  LOP3.LUT R3, R2, 0xff800000, RZ, 0xc0, !PT ;  /* 0xff80000002037812 */ /* 0x000fe400078ec0ff */
[C---:B------:R-:W-:Y:S01]  /*43f0*/  FSETP.GEU.AND P4, PT, |R63|.reuse, 1.175494350822287508e-38, PT ;  /* 0x008000003f00780b */ /* 0x040fe20003f8e200 */
[----:B------:R-:W2:Y:S01]  /*4400*/  LDCU.64 UR4, c[0x0][0x3e0] ;  /* 0x00007c00ff0477ac */ /* 0x000ea20008000a00 */
[-C--:B------:R-:W-:Y:S01]  /*4410*/  IADD3 R38, PT, PT, R36, -R3.reuse, RZ ;  /* 0x8000000324267210 */ /* 0x080fe20007ffe0ff */
[----:B------:R-:W3:Y:S01]  /*4420*/  LDC R61, c[0x0][0x3e8] ;  /* 0x0000fa00ff3d7b82 */ /* 0x000ee20000000800 */
[----:B------:R-:W-:Y:S02]  /*4430*/  FSEL R37, RZ, -23, P3 ;  /* 0xc1b80000ff257808 */ /* 0x000fe40001800000 */
[----:B------:R-:W-:Y:S01]  /*4440*/  I2FP.F32.S32 R2, R3 ;  /* 0x0000000300027245 */ /* 0x000fe20000201400 */
[----:B------:R-:W-:Y:S01]  /*4450*/  FADD R38, R38, -1 ;  /* 0xbf80000026267421 */ /* 0x000fe20000000000 */
[----:B------:R-:W-:Y:S01]  /*4460*/  FSETP.NEU.AND P3, PT, R36, RZ, PT ;  /* 0x000000ff2400720b */ /* 0x000fe20003f6d000 */
[----:B------:R-:W-:-:S02]  /*4470*/  @P2 FMUL R63, R63, 0.25 ;  /* 0x3e8000003f3f2820 */ /* 0x000fc40000400000 */
[----:B------:R-:W-:Y:S01]  /*4480*/  FFMA.FTZ R39, R38, R39, -0.16845393180847167969 ;  /* 0xbe2c7f3026277423 */ /* 0x000fe20000010027 */
[----:B------:R-:W-:Y:S01]  /*4490*/  FFMA.FTZ R37, R2, 1.1920928955078125e-07, R37 ;  /* 0x3400000002257823 */ /* 0x000fe20000010025 */
[----:B------:R-:W-:Y:S02]  /*44a0*/  @!P4 FMUL R63, R63, 16777216 ;  /* 0x4b8000003f3fc820 */ /* 0x000fe40000400000 */
[C---:B------:R-:W-:Y:S02]  /*44b0*/  FFMA.FTZ R39, R38.reuse, R39, 0.1716887056827545166 ;  /* 0x3e2fcf2a26277423 */ /* 0x040fe40000010027 */
[----:B------:R-:W4:Y:S01]  /*44c0*/  MUFU.RCP R2, R63 ;  /* 0x0000003f00027308 */ /* 0x000f220000001000 */
[----:B------:R-:W5:Y:S02]  /*44d0*/  @!P1 SYNCS.CCTL.IV [UR10+0x2c00] ;  /* 0x002c0000ff0099b1 */ /* 0x000f64000800000a */
[----:B-----5:R-:W-:Y:S01]  /*44e0*/  BAR.SYNC.DEFER_BLOCKING 0x0 ;  /* 0x0000000000007b1d */ /* 0x020fe20000010000 */
[----:B------:R-:W-:Y:S01]  /*44f0*/  FFMA.FTZ R39, R38, R39, -0.17900948226451873779 ;  /* 0xbe374e4326277423 */ /* 0x000fe20000010027 */
[----:B--2---:R-:W-:-:S03]  /*4500*/  UIMAD UR4, UR7, UR4, URZ ;  /* 0x00000004070472a4 */ /* 0x004fc6000f8e02ff */
[C---:B------:R-:W-:Y:S01]  /*4510*/  FFMA.FTZ R39, R38.reuse, R39, 0.20512372255325317383 ;  /* 0x3e520bf426277423 */ /* 0x040fe20000010027 */
[C---:B---3--:R-:W-:Y:S01]  /*4520*/  IMAD R41, R61.reuse, 0x14, RZ ;  /* 0x000000143d297824 */ /* 0x048fe200078e02ff */
[----:B01----:R-:W0:Y:S02]  /*4530*/  LDTM.x32 R4, tmem[UR11] ;  /* 0x0000000b000479ee */ /* 0x003e2400082c0000 */
[C---:B------:R-:W-:Y:S01]  /*4540*/  FFMA.FTZ R39, R38.reuse, R39, -0.24046532809734344482 ;  /* 0xbe763c8b26277423 */ /* 0x040fe20000010027 */
[C---:B------:R-:W-:Y:S01]  /*4550*/  IMAD R51, R61.reuse, 0x19, RZ ;  /* 0x000000193d337824 */ /* 0x040fe200078e02ff */
[C---:B------:R-:W-:Y:S01]  /*4560*/  LEA R66, R61.reuse, -R61, 0x5 ;  /* 0x8000003d3d427211 */ /* 0x040fe200078e28ff */
[C---:B------:R-:W-:Y:S02]  /*4570*/  IMAD R49, R61.reuse, 0x18, RZ ;  /* 0x000000183d317824 */ /* 0x040fe400078e02ff */
[----:B------:R-:W-:Y:S01]  /*4580*/  FFMA.FTZ R39, R38, R39, 0.28857114911079406738 ;  /* 0x3e93bf9926277423 */ /* 0x000fe20000010027 */
[----:B------:R-:W-:-:S02]  /*4590*/  IMAD R43, R61, 0x15, RZ ;  /* 0x000000153d2b7824 */ /* 0x000fc400078e02ff */
[C---:B------:R-:W-:Y:S02]  /*45a0*/  IMAD R45, R61.reuse, 0x16, RZ ;  /* 0x000000163d2d7824 */ /* 0x040fe400078e02ff */
[C---:B------:R-:W-:Y:S01]  /*45b0*/  FFMA.FTZ R39, R38.reuse, R39, -0.36067417263984680176 ;  /* 0xbeb8aa4926277423 */ /* 0x040fe20000010027 */
[C---:B------:R-:W-:Y:S02]  /*45c0*/  IMAD R47, R61.reuse, 0x17, RZ ;  /* 0x000000173d2f7824 */ /* 0x040fe400078e02ff */
[C---:B------:R-:W-:Y:S02]  /*45d0*/  IMAD R53, R61.reuse, 0x1a, RZ ;  /* 0x0000001a3d357824 */ /* 0x040fe400078e02ff */
[C---:B------:R-:W-:Y:S01]  /*45e0*/  FFMA.FTZ R39, R38.reuse, R39, 0.48089820146560668945 ;  /* 0x3ef6384a26277423 */ /* 0x040fe20000010027 */
[C---:B------:R-:W-:Y:S01]  /*45f0*/  IMAD R64, R61.reuse, 0x1e, RZ ;  /* 0x0000001e3d407824 */ /* 0x040fe200078e02ff */
[----:B------:R-:W1:Y:S02]  /*4600*/  @!P1 SYNCS.CCTL.IV [UR10+0x2c08] ;  /* 0x002c0800ff0099b1 */ /* 0x000e64000800000a */
[----:B------:R-:W-:Y:S01]  /*4610*/  FFMA.FTZ R39, R38, R39, -0.72134751081466674805 ;  /* 0xbf38aa3b26277423 */ /* 0x000fe20000010027 */
[C---:B------:R-:W-:Y:S01]  /*4620*/  IMAD R55, R61.reuse, 0x1b, RZ ;  /* 0x0000001b3d377824 */ /* 0x040fe200078e02ff */
[----:B------:R-:W-:Y:S01]  /*4630*/  NOP ;  /* 0x0000000000007918 */ /* 0x000fe20000000000 */
[----:B------:R-:W-:-:S02]  /*4640*/  IMAD R57, R61, 0x1c, RZ ;  /* 0x0000001c3d397824 */ /* 0x000fc400078e02ff */
[----:B------:R-:W-:Y:S01]  /*4650*/  FMUL R39, R38, R39 ;  /* 0x0000002726277220 */ /* 0x000fe20000400000 */
[----:B------:R-:W-:Y:S02]  /*4660*/  IMAD R59, R61, 0x1d, RZ ;  /* 0x0000001d3d3b7824 */ /* 0x000fe400078e02ff */
[----:B0-----:R-:W-:Y:S01]  /*4670*/  @P2 FMUL R4, R4, 0.25 ;  /* 0x3e80000004042820 */ /* 0x001fe20000400000 */
[----:B------:R-:W-:Y:S01]  /*4680*/  @P2 FMUL R6, R6, 0.25 ;  /* 0x3e80000006062820 */ /* 0x000fe20000400000 */
        /* <DEDUP_REMOVED lines=30> */
[----:B------:R-:W-:Y:S01]  /*4870*/  @!P4 FMUL R4, R4, 16777216 ;  /* 0x4b8000000404c820 */ /* 0x000fe20000400000 */
        /* <DEDUP_REMOVED lines=31> */
[C---:B----4-:R-:W-:Y:S01]  /*4a70*/  FMUL R63, R2.reuse, R4 ;  /* 0x00000004023f7220 */ /* 0x050fe20000400000 */
        /* <DEDUP_REMOVED lines=30> */
[----:B------:R-:W-:Y:S01]  /*4c60*/  FMUL R34, R2, R35 ;  /* 0x0000002302227220 */ /* 0x000fe20000400000 */
[----:B------:R-:W-:Y:S01]  /*4c70*/  ISETP.GE.U32.AND P2, PT, R36, 0x7f800000, PT ;  /* 0x7f8000002400780c */ /* 0x000fe20003f46070 */
[----:B------:R-:W0:Y:S01]  /*4c80*/  LDC.64 R2, c[0x0][0x398] ;  /* 0x0000e600ff027b82 */ /* 0x000e220000000a00 */
[----:B------:R-:W-:Y:S01]  /*4c90*/  FMUL R39, R38, R39 ;  /* 0x0000002726277220 */ /* 0x000fe20000400000 */
[----:B------:R-:W-:Y:S01]  /*4ca0*/  IMAD R5, R92, UR5, RZ ;  /* 0x000000055c057c24 */ /* 0x000fe2000f8e02ff */
[----:B------:R-:W-:Y:S01]  /*4cb0*/  USHF.R.S32.HI UR5, URZ, 0x1f, UR4 ;  /* 0x0000001fff057899 */ /* 0x000fe20008011404 */
[----:B------:R-:W-:Y:S01]  /*4cc0*/  F2FP.SATFINITE.E4M3.F32.PACK_AB_MERGE_C R63, R4, R63, RZ ;  /* 0x0000003f043f723e */ /* 0x000fe200048070ff */
[----:B------:R-:W-:Y:S01]  /*4cd0*/  FFMA.FTZ R38, R38, 1.4426950216293334961, R39 ;  /* 0x3fb8aa3b26267823 */ /* 0x000fe20000010027 */
[C---:B------:R-:W-:Y:S01]  /*4ce0*/  LEA R15, R61.reuse, -R61, 0x3 ;  /* 0x8000003d3d0f7211 */ /* 0x040fe200078e18ff */
[----:B------:R-:W-:Y:S01]  /*4cf0*/  IMAD R13, R61, 0x6, RZ ;  /* 0x000000063d0d7824 */ /* 0x000fe200078e02ff */
[----:B------:R-:W-:Y:S01]  /*4d00*/  SHF.R.S32.HI R4, RZ, 0x1f, R5 ;  /* 0x0000001fff047819 */ /* 0x000fe20000011405 */
[----:B------:R-:W-:Y:S01]  /*4d10*/  FADD R37, R37, R38 ;  /* 0x0000002625257221 */ /* 0x000fe20000000000 */
[----:B------:R-:W-:Y:S01]  /*4d20*/  F2FP.SATFINITE.E4M3.F32.PACK_AB_MERGE_C R89, R14, R89, RZ ;  /* 0x000000590e59723e */ /* 0x000fe200048070ff */
[C---:B------:R-:W-:Y:S01]  /*4d30*/  IMAD R27, R61.reuse, 0xd, RZ ;  /* 0x0000000d3d1b7824 */ /* 0x040fe200078e02ff */
[----:B------:R-:W-:Y:S01]  /*4d40*/  @P2 MOV R7, 0x7f800000 ;  /* 0x7f80000000072802 */ /* 0x000fe20000000f00 */
[C---:B------:R-:W-:Y:S01]  /*4d50*/  IMAD R25, R61.reuse, 0xc, RZ ;  /* 0x0000000c3d197824 */ /* 0x040fe200078e02ff */
[C---:B------:R-:W-:Y:S01]  /*4d60*/  SHF.L.U32 R9, R61.reuse, 0x2, RZ ;  /* 0x000000023d097819 */ /* 0x040fe200000006ff */
[C---:B------:R-:W-:Y:S01]  /*4d70*/  IMAD R21, R61.reuse, 0xa, RZ ;  /* 0x0000000a3d157824 */ /* 0x040fe200078e02ff */
[C---:B------:R-:W-:Y:S01]  /*4d80*/  LEA R11, R61.reuse, R61, 0x2 ;  /* 0x0000003d3d0b7211 */ /* 0x040fe200078e10ff */
[----:B------:R-:W-:Y:S01]  /*4d90*/  @P2 FFMA.FTZ R37, R36, R7, +INF ;  /* 0x7f80000024252423 */ /* 0x000fe20000010007 */
[C---:B------:R-:W-:Y:S01]  /*4da0*/  LEA R7, R61.reuse, R61, 0x1 ;  /* 0x0000003d3d077211 */ /* 0x040fe200078e08ff */
[C---:B------:R-:W-:Y:S01]  /*4db0*/  IMAD R23, R61.reuse, 0xb, RZ ;  /* 0x0000000b3d177824 */ /* 0x040fe200078e02ff */
[C---:B------:R-:W-:Y:S01]  /*4dc0*/  SHF.L.U32 R17, R61.reuse, 0x3, RZ ;  /* 0x000000033d117819 */ /* 0x040fe200000006ff */
[----:B------:R-:W-:Y:S01]  /*4dd0*/  IMAD R29, R61, 0xe, RZ ;  /* 0x0000000e3d1d7824 */ /* 0x000fe200078e02ff */
[----:B------:R-:W-:Y:S01]  /*4de0*/  FSEL R37, R37, -INF , P3 ;  /* 0xff80000025257808 */ /* 0x000fe20001800000 */
[----:B------:R-:W-:Y:S01]  /*4df0*/  IMAD R39, R61, 0x13, RZ ;  /* 0x000000133d277824 */ /* 0x000fe200078e02ff */
[----:B0-----:R-:W-:Y:S01]  /*4e00*/  IADD3 R2, P2, P4, R5, UR4, R2 ;  /* 0x0000000405027c10 */ /* 0x001fe2000fc5e002 */
[----:B------:R-:W0:Y:S01]  /*4e10*/  LDCU UR4, c[0x0][0x3ec] ;  /* 0x00007d80ff0477ac */ /* 0x000e220008000800 */
[----:B------:R-:W-:Y:S01]  /*4e20*/  SHF.L.U32 R5, R61, 0x1, RZ ;  /* 0x000000013d057819 */ /* 0x000fe200000006ff */
[----:B------:R-:W-:Y:S01]  /*4e30*/  FFMA R0, R37, 0.69314718246459960938, R0 ;  /* 0x3f31721825007823 */ /* 0x000fe20000000000 */
[----:B------:R-:W-:Y:S01]  /*4e40*/  IADD3.X R3, PT, PT, R4, UR5, R3, P2, P4 ;  /* 0x0000000504037c10 */ /* 0x000fe200097e8403 */
[----:B------:R-:W-:Y:S01]  /*4e50*/  IMAD R37, R61, 0x12, RZ ;  /* 0x000000123d257824 */ /* 0x000fe200078e02ff */
[----:B------:R-:W-:-:S02]  /*4e60*/  IADD3 R4, P6, PT, R5, R2, RZ ;  /* 0x0000000205047210 */ /* 0x000fc40007fde0ff */
[-C--:B------:R-:W-:Y:S01]  /*4e70*/  IADD3 R14, P3, PT, R15, R2.reuse, RZ ;  /* 0x000000020f0e7210 */ /* 0x080fe20007f7e0ff */
[----:B------:R2:W-:Y:S01]  /*4e80*/  STG.E.U8 desc[UR22][R2.64], R63 ;  /* 0x0000003f02007986 */ /* 0x0005e2000c101116 */
[----:B------:R-:W-:Y:S02]  /*4e90*/  F2FP.SATFINITE.E4M3.F32.PACK_AB_MERGE_C R91, R12, R91, RZ ;  /* 0x0000005b0c5b723e */ /* 0x000fe400048070ff */
[----:B------:R-:W-:Y:S02]  /*4ea0*/  F2FP.SATFINITE.E4M3.F32.PACK_AB_MERGE_C R65, R6, R65, RZ ;  /* 0x000000410641723e */ /* 0x000fe400048070ff */
[----:B------:R-:W-:Y:S02]  /*4eb0*/  F2FP.SATFINITE.E4M3.F32.PACK_AB_MERGE_C R93, R8, R93, RZ ;  /* 0x0000005d085d723e */ /* 0x000fe400048070ff */
[----:B------:R-:W-:Y:S02]  /*4ec0*/  F2FP.SATFINITE.E4M3.F32.PACK_AB_MERGE_C R71, R10, R71, RZ ;  /* 0x000000470a47723e */ /* 0x000fe400048070ff */
[----:B------:R-:W-:Y:S01]  /*4ed0*/  IADD3 R12, P4, PT, R13, R2, RZ ;  /* 0x000000020d0c7210 */ /* 0x000fe20007f9e0ff */
[----:B0-----:R-:W-:Y:S01]  /*4ee0*/  UIMAD UR4, UR7, UR4, URZ ;  /* 0x00000004070472a4 */ /* 0x001fe2000f8e02ff */
[----:B------:R-:W-:-:S02]  /*4ef0*/  F2FP.SATFINITE.E4M3.F32.PACK_AB_MERGE_C R87, R16, R87, RZ ;  /* 0x000000571057723e */ /* 0x000fc400048070ff */
[----:B------:R-:W-:Y:S01]  /*4f00*/  F2FP.SATFINITE.E4M3.F32.PACK_AB_MERGE_C R77, R26, R77, RZ ;  /* 0x0000004d1a4d723e */ /* 0x000fe200048070ff */
[----:B------:R-:W-:Y:S01]  /*4f10*/  USHF.L.U32 UR6, UR4, 0x2, URZ ;  /* 0x0000000204067899 */ /* 0x000fe200080006ff */
[-C--:B------:R-:W-:Y:S01]  /*4f20*/  IADD3 R6, P5, PT, R7, R2.reuse, RZ ;  /* 0x0000000207067210 */ /* 0x080fe20007fbe0ff */
[----:B------:R-:W-:Y:S01]  /*4f30*/  UIMAD.WIDE UR4, UR4, 0x4, URZ ;  /* 0x00000004040478a5 */ /* 0x000fe2000f8e02ff */
[-C--:B------:R-:W-:Y:S02]  /*4f40*/  IADD3 R8, P2, PT, R9, R2.reuse, RZ ;  /* 0x0000000209087210 */ /* 0x080fe40007f5e0ff */
[----:B------:R-:W-:Y:S02]  /*4f50*/  IADD3 R10, P1, PT, R11, R2, RZ ;  /* 0x000000020b0a7210 */ /* 0x000fe40007f3e0ff */
[-C--:B------:R-:W-:Y:S02]  /*4f60*/  LEA.HI.X.SX32 R5, R5, R3.reuse, 0x1, P6 ;  /* 0x0000000305057211 */ /* 0x080fe400030f0eff */
[----:B------:R-:W-:-:S02]  /*4f70*/  LEA.HI.X.SX32 R15, R15, R3, 0x1, P3 ;  /* 0x000000030f0f7211 */ /* 0x000fc400018f0eff */
[----:B------:R-:W-:Y:S02]  /*4f80*/  LEA R19, R61, R61, 0x3 ;  /* 0x0000003d3d137211 */ /* 0x000fe400078e18ff */
[-C--:B------:R-:W-:Y:S02]  /*4f90*/  IADD3 R16, P6, PT, R17, R2.reuse, RZ ;  /* 0x0000000211107210 */ /* 0x080fe40007fde0ff */
[----:B------:R-:W-:Y:S02]  /*4fa0*/  IADD3 R26, P3, PT, R27, R2, RZ ;  /* 0x000000021b1a7210 */ /* 0x000fe40007f7e0ff */
[----:B------:R-:W-:Y:S02]  /*4fb0*/  F2FP.SATFINITE.E4M3.F32.PACK_AB_MERGE_C R79, R24, R79, RZ ;  /* 0x0000004f184f723e */ /* 0x000fe400048070ff */
[----:B------:R-:W-:Y:S02]  /*4fc0*/  LEA.HI.X.SX32 R13, R13, R3, 0x1, P4 ;  /* 0x000000030d0d7211 */ /* 0x000fe400020f0eff */
[----:B------:R-:W-:-:S02]  /*4fd0*/  F2FP.SATFINITE.E4M3.F32.PACK_AB_MERGE_C R85, R18, R85, RZ ;  /* 0x000000551255723e */ /* 0x000fc400048070ff */
[----:B------:R-:W-:Y:S02]  /*4fe0*/  F2FP.SATFINITE.E4M3.F32.PACK_AB_MERGE_C R83, R20, R83, RZ ;  /* 0x000000531453723e */ /* 0x000fe400048070ff */
[----:B------:R-:W-:Y:S02]  /*4ff0*/  F2FP.SATFINITE.E4M3.F32.PACK_AB_MERGE_C R81, R22, R81, RZ ;  /* 0x000000511651723e */ /* 0x000fe400048070ff */
[-C--:B------:R-:W-:Y:S02]  /*5000*/  LEA.HI.X.SX32 R7, R7, R3.reuse, 0x1, P5 ;  /* 0x0000000307077211 */ /* 0x080fe400028f0eff */
[-C--:B------:R-:W-:Y:S02]  /*5010*/  LEA.HI.X.SX32 R9, R9, R3.reuse, 0x1, P2 ;  /* 0x0000000309097211 */ /* 0x080fe400010f0eff */
[----:B------:R-:W-:Y:S02]  /*5020*/  LEA.HI.X.SX32 R11, R11, R3, 0x1, P1 ;  /* 0x000000030b0b7211 */ /* 0x000fe400008f0eff */
[----:B------:R-:W-:-:S02]  /*5030*/  IADD3 R24, P4, PT, R25, R2, RZ ;  /* 0x0000000219187210 */ /* 0x000fc40007f9e0ff */
[----:B------:R-:W-:Y:S02]  /*5040*/  F2FP.SATFINITE.E4M3.F32.PACK_AB_MERGE_C R69, R28, R69, RZ ;  /* 0x000000451c45723e */ /* 0x000fe400048070ff */
[-C--:B------:R-:W-:Y:S02]  /*5050*/  IADD3 R18, P5, PT, R19, R2.reuse, RZ ;  /* 0x0000000213127210 */ /* 0x080fe40007fbe0ff */
[-C--:B------:R-:W-:Y:S02]  /*5060*/  IADD3 R20, P2, PT, R21, R2.reuse, RZ ;  /* 0x0000000215147210 */ /* 0x080fe40007f5e0ff */
[----:B------:R-:W-:Y:S02]  /*5070*/  IADD3 R22, P1, PT, R23, R2, RZ ;  /* 0x0000000217167210 */ /* 0x000fe40007f3e0ff */
[-C--:B------:R-:W-:Y:S02]  /*5080*/  LEA.HI.X.SX32 R17, R17, R3.reuse, 0x1, P6 ;  /* 0x0000000311117211 */ /* 0x080fe400030f0eff */
[----:B------:R-:W-:-:S02]  /*5090*/  LEA.HI.X.SX32 R27, R27, R3, 0x1, P3 ;  /* 0x000000031b1b7211 */ /* 0x000fc400018f0eff */
[CC--:B------:R-:W-:Y:S02]  /*50a0*/  LEA R31, R61.reuse, -R61.reuse, 0x4 ;  /* 0x8000003d3d1f7211 */ /* 0x0c0fe400078e20ff */
[C---:B------:R-:W-:Y:S02]  /*50b0*/  SHF.L.U32 R33, R61.reuse, 0x4, RZ ;  /* 0x000000043d217819 */ /* 0x040fe400000006ff */
[----:B------:R-:W-:Y:S02]  /*50c0*/  LEA R35, R61, R61, 0x4 ;  /* 0x0000003d3d237211 */ /* 0x000fe400078e20ff */
[-C--:B------:R-:W-:Y:S02]  /*50d0*/  IADD3 R28, P6, PT, R29, R2.reuse, RZ ;  /* 0x000000021d1c7210 */ /* 0x080fe40007fde0ff */
[----:B------:R-:W-:Y:S02]  /*50e0*/  IADD3 R38, P3, PT, R39, R2, RZ ;  /* 0x0000000227267210 */ /* 0x000fe40007f7e0ff */
[----:B------:R-:W-:-:S02]  /*50f0*/  LEA.HI.X.SX32 R25, R25, R3, 0x1, P4 ;  /* 0x0000000319197211 */ /* 0x000fc400020f0eff */
[----:B------:R-:W-:Y:S02]  /*5100*/  F2FP.SATFINITE.E4M3.F32.PACK_AB_MERGE_C R75, R30, R75, RZ ;  /* 0x0000004b1e4b723e */ /* 0x000fe400048070ff */
[----:B------:R-:W-:Y:S02]  /*5110*/  F2FP.SATFINITE.E4M3.F32.PACK_AB_MERGE_C R73, R32, R73, RZ ;  /* 0x000000492049723e */ /* 0x000fe400048070ff */
[----:B------:R-:W-:Y:S02]  /*5120*/  F2FP.SATFINITE.E4M3.F32.PACK_AB_MERGE_C R67, R34, R67, RZ ;  /* 0x000000432243723e */ /* 0x000fe400048070ff */
[-C--:B------:R-:W-:Y:S02]  /*5130*/  LEA.HI.X.SX32 R19, R19, R3.reuse, 0x1, P5 ;  /* 0x0000000313137211 */ /* 0x080fe400028f0eff */
[-C--:B------:R-:W-:Y:S02]  /*5140*/  LEA.HI.X.SX32 R21, R21, R3.reuse, 0x1, P2 ;  /* 0x0000000315157211 */ /* 0x080fe400010f0eff */
[----:B------:R-:W-:-:S02]  /*5150*/  LEA.HI.X.SX32 R23, R23, R3, 0x1, P1 ;  /* 0x0000000317177211 */ /* 0x000fc400008f0eff */
[-C--:B------:R-:W-:Y:S02]  /*5160*/  IADD3 R36, P4, PT, R37, R2.reuse, RZ ;  /* 0x0000000225247210 */ /* 0x080fe40007f9e0ff */
[-C--:B------:R-:W-:Y:S02]  /*5170*/  IADD3 R30, P5, PT, R31, R2.reuse, RZ ;  /* 0x000000021f1e7210 */ /* 0x080fe40007fbe0ff */
[-C--:B------:R-:W-:Y:S02]  /*5180*/  IADD3 R32, P2, PT, R33, R2.reuse, RZ ;  /* 0x0000000221207210 */ /* 0x080fe40007f5e0ff */
[----:B------:R-:W-:Y:S02]  /*5190*/  IADD3 R34, P1, PT, R35, R2, RZ ;  /* 0x0000000223227210 */ /* 0x000fe40007f3e0ff */
[-C--:B------:R-:W-:Y:S02]  /*51a0*/  LEA.HI.X.SX32 R29, R29, R3.reuse, 0x1, P6 ;  /* 0x000000031d1d7211 */ /* 0x080fe400030f0eff */
[----:B------:R-:W-:-:S02]  /*51b0*/  LEA.HI.X.SX32 R39, R39, R3, 0x1, P3 ;  /* 0x0000000327277211 */ /* 0x000fc400018f0eff */
[-C--:B------:R-:W-:Y:S02]  /*51c0*/  IADD3 R40, P6, PT, R41, R2.reuse, RZ ;  /* 0x0000000229287210 */ /* 0x080fe40007fde0ff */
[----:B------:R-:W-:Y:S02]  /*51d0*/  IADD3 R50, P3, PT, R51, R2, RZ ;  /* 0x0000000233327210 */ /* 0x000fe40007f7e0ff */
[-C--:B------:R-:W-:Y:S02]  /*51e0*/  LEA.HI.X.SX32 R37, R37, R3.reuse, 0x1, P4 ;  /* 0x0000000325257211 */ /* 0x080fe400020f0eff */
        /* <DEDUP_REMOVED lines=9> */
[----:B------:R-:W-:Y:S02]  /*5280*/  IADD3 R52, P6, PT, R53, R2, RZ ;  /* 0x0000000235347210 */ /* 0x000fe40007fde0ff */
[----:B------:R-:W-:Y:S02]  /*5290*/  IADD3 R62, P3, PT, R2, R61, RZ ;  /* 0x0000003d023e7210 */ /* 0x000fe40007f7e0ff */
[----:B------:R-:W-:Y:S02]  /*52a0*/  PRMT R68, R63, 0x9910, RZ ;  /* 0x000099103f447816 */ /* 0x000fe400000000ff */
[-C--:B------:R-:W-:Y:S02]  /*52b0*/  LEA.HI.X.SX32 R49, R49, R3.reuse, 0x1, P4 ;  /* 0x0000000331317211 */ /* 0x080fe400020f0eff */
[-C--:B------:R-:W-:Y:S02]  /*52c0*/  LEA.HI.X.SX32 R43, R43, R3.reuse, 0x1, P5 ;  /* 0x000000032b2b7211 */ /* 0x080fe400028f0eff */
[----:B------:R-:W-:-:S02]  /*52d0*/  LEA.HI.X.SX32 R45, R45, R3, 0x1, P2 ;  /* 0x000000032d2d7211 */ /* 0x000fc400010f0eff */
[-C--:B------:R-:W-:Y:S02]  /*52e0*/  LEA.HI.X.SX32 R47, R47, R3.reuse, 0x1, P1 ;  /* 0x000000032f2f7211 */ /* 0x080fe400008f0eff */
[-C--:B------:R-:W-:Y:S02]  /*52f0*/  IADD3 R60, P4, PT, R64, R2.reuse, RZ ;  /* 0x00000002403c7210 */ /* 0x080fe40007f9e0ff */
[-C--:B------:R-:W-:Y:S02]  /*5300*/  IADD3 R54, P5, PT, R55, R2.reuse, RZ ;  /* 0x0000000237367210 */ /* 0x080fe40007fbe0ff */
[-C--:B------:R-:W-:Y:S02]  /*5310*/  IADD3 R56, P2, PT, R57, R2.reuse, RZ ;  /* 0x0000000239387210 */ /* 0x080fe40007f5e0ff */
[----:B------:R-:W-:Y:S02]  /*5320*/  IADD3 R58, P1, PT, R59, R2, RZ ;  /* 0x000000023b3a7210 */ /* 0x000fe40007f3e0ff */
[----:B------:R-:W-:-:S02]  /*5330*/  LEA.HI.X.SX32 R53, R53, R3, 0x1, P6 ;  /* 0x0000000335357211 */ /* 0x000fc400030f0eff */
[-C--:B--2---:R-:W-:Y:S02]  /*5340*/  LEA.HI.X.SX32 R63, R61, R3.reuse, 0x1, P3 ;  /* 0x000000033d3f7211 */ /* 0x084fe400018f0eff */
[----:B------:R-:W-:Y:S02]  /*5350*/  PRMT R70, R65, 0x9910, RZ ;  /* 0x0000991041467816 */ /* 0x000fe400000000ff */
[----:B------:R-:W-:Y:S02]  /*5360*/  SHF.R.S32.HI R68, RZ, 0x8, R68 ;  /* 0x00000008ff447819 */ /* 0x000fe40000011444 */
[----:B------:R-:W-:Y:S02]  /*5370*/  IADD3 R2, P6, PT, R66, R2, RZ ;  /* 0x0000000242027210 */ /* 0x000fe40007fde0ff */
[-C--:B------:R-:W-:Y:S01]  /*5380*/  LEA.HI.X.SX32 R61, R64, R3.reuse, 0x1, P4 ;  /* 0x00000003403d7211 */ /* 0x080fe200020f0eff */
[----:B------:R0:W-:Y:S01]  /*5390*/  STG.E.U8 desc[UR22][R62.64], R68 ;  /* 0x000000443e007986 */ /* 0x0001e2000c101116 */
[----:B------:R-:W-:-:S02]  /*53a0*/  LEA.HI.X.SX32 R55, R55, R3, 0x1, P5 ;  /* 0x0000000337377211 */ /* 0x000fc400028f0eff */
[-C--:B------:R-:W-:Y:S01]  /*53b0*/  LEA.HI.X.SX32 R57, R57, R3.reuse, 0x1, P2 ;  /* 0x0000000339397211 */ /* 0x080fe200010f0eff */
[----:B------:R2:W-:Y:S01]  /*53c0*/  STG.E.U8 desc[UR22][R4.64], R65 ;  /* 0x0000004104007986 */ /* 0x0005e2000c101116 */
[-C--:B------:R-:W-:Y:S02]  /*53d0*/  LEA.HI.X.SX32 R59, R59, R3.reuse, 0x1, P1 ;  /* 0x000000033b3b7211 */ /* 0x080fe400008f0eff */
[----:B------:R-:W-:Y:S02]  /*53e0*/  MOV R64, R70 ;  /* 0x0000004600407202 */ /* 0x000fe40000000f00 */
[----:B------:R-:W-:Y:S02]  /*53f0*/  LEA.HI.X.SX32 R3, R66, R3, 0x1, P6 ;  /* 0x0000000342037211 */ /* 0x000fe400030f0eff */
[----:B------:R-:W-:Y:S02]  /*5400*/  PRMT R66, R93, 0x9910, RZ ;  /* 0x000099105d427816 */ /* 0x000fe400000000ff */
[----:B0-----:R-:W-:-:S02]  /*5410*/  PRMT R62, R91, 0x9910, RZ ;  /* 0x000099105b3e7816 */ /* 0x001fc400000000ff */
[----:B------:R-:W-:Y:S02]  /*5420*/  SHF.R.S32.HI R64, RZ, 0x8, R64 ;  /* 0x00000008ff407819 */ /* 0x000fe40000011440 */
[----:B------:R-:W-:Y:S02]  /*5430*/  PRMT R70, R71, 0x9910, RZ ;  /* 0x0000991047467816 */ /* 0x000fe400000000ff */
[----:B------:R-:W-:Y:S01]  /*5440*/  SHF.R.S32.HI R66, RZ, 0x8, R66 ;  /* 0x00000008ff427819 */ /* 0x000fe20000011442 */
[----:B------:R0:W-:Y:S01]  /*5450*/  STG.E.U8 desc[UR22][R6.64], R64 ;  /* 0x0000004006007986 */ /* 0x0001e2000c101116 */
[----:B--2---:R-:W-:Y:S02]  /*5460*/  MOV R5, R62 ;  /* 0x0000003e00057202 */ /* 0x004fe40000000f00 */
[----:B------:R-:W-:Y:S01]  /*5470*/  SHF.R.S32.HI R63, RZ, 0x8, R70 ;  /* 0x00000008ff3f7819 */ /* 0x000fe20000011446 */
[----:B------:R2:W-:Y:S01]  /*5480*/  STG.E.U8 desc[UR22][R8.64], R93 ;  /* 0x0000005d08007986 */ /* 0x0005e2000c101116 */
[----:B------:R-:W-:-:S02]  /*5490*/  SHF.R.S32.HI R5, RZ, 0x8, R5 ;  /* 0x00000008ff057819 */ /* 0x000fc40000011405 */
[----:B------:R-:W-:Y:S01]  /*54a0*/  PRMT R4, R85, 0x9910, RZ ;  /* 0x0000991055047816 */ /* 0x000fe200000000ff */
[----:B------:R3:W-:Y:S01]  /*54b0*/  STG.E.U8 desc[UR22][R10.64], R66 ;  /* 0x000000420a007986 */ /* 0x0007e2000c101116 */
[----:B0-----:R-:W-:-:S03]  /*54c0*/  PRMT R7, R89, 0x9910, RZ ;  /* 0x0000991059077816 */ /* 0x001fc600000000ff */
[----:B------:R0:W-:Y:S01]  /*54d0*/  STG.E.U8 desc[UR22][R12.64], R71 ;  /* 0x000000470c007986 */ /* 0x0001e2000c101116 */
[----:B------:R-:W-:Y:S02]  /*54e0*/  PRMT R6, R83, 0x9910, RZ ;  /* 0x0000991053067816 */ /* 0x000fe400000000ff */
[----:B------:R-:W-:Y:S01]  /*54f0*/  SHF.R.S32.HI R7, RZ, 0x8, R7 ;  /* 0x00000008ff077819 */ /* 0x000fe20000011407 */
[----:B------:R-:W-:Y:S01]  /*5500*/  STG.E.U8 desc[UR22][R14.64], R63 ;  /* 0x0000003f0e007986 */ /* 0x000fe2000c101116 */
[----:B--2---:R-:W-:Y:S02]  /*5510*/  PRMT R9, R87, 0x9910, RZ ;  /* 0x0000991057097816 */ /* 0x004fe400000000ff */
[C---:B---3--:R-:W-:Y:S01]  /*5520*/  SHF.L.U32 R11, R92.reuse, 0x2, RZ ;  /* 0x000000025c0b7819 */ /* 0x048fe200000006ff */
[----:B------:R-:W-:Y:S01]  /*5530*/  STG.E.U8 desc[UR22][R16.64], R91 ;  /* 0x0000005b10007986 */ /* 0x000fe2000c101116 */
[----:B------:R-:W-:Y:S01]  /*5540*/  SHF.R.S32.HI R9, RZ, 0x8, R9 ;  /* 0x00000008ff097819 */ /* 0x000fe20000011409 */
[----:B------:R-:W-:-:S02]  /*5550*/  IMAD.HI R92, R92, 0x4, RZ ;  /* 0x000000045c5c7827 */ /* 0x000fc400078e02ff */
[----:B------:R2:W-:Y:S01]  /*5560*/  STG.E.U8 desc[UR22][R18.64], R5 ;  /* 0x0000000512007986 */ /* 0x0005e2000c101116 */
[----:B0-----:R-:W0:Y:S03]  /*5570*/  LDC.64 R12, c[0x0][0x3a0] ;  /* 0x0000e800ff0c7b82 */ /* 0x001e260000000a00 */
[----:B------:R-:W-:Y:S04]  /*5580*/  STG.E.U8 desc[UR22][R20.64], R89 ;  /* 0x0000005914007986 */ /* 0x000fe8000c101116 */
[----:B------:R3:W-:Y:S01]  /*5590*/  STG.E.U8 desc[UR22][R22.64], R7 ;  /* 0x0000000716007986 */ /* 0x0007e2000c101116 */
[----:B--2---:R-:W-:-:S03]  /*55a0*/  SHF.R.S32.HI R5, RZ, 0x8, R4 ;  /* 0x00000008ff057819 */ /* 0x004fc60000011404 */
[----:B------:R-:W-:Y:S01]  /*55b0*/  STG.E.U8 desc[UR22][R24.64], R87 ;  /* 0x0000005718007986 */ /* 0x000fe2000c101116 */
[----:B------:R-:W-:Y:S02]  /*55c0*/  MOV R4, R6 ;  /* 0x0000000600047202 */ /* 0x000fe40000000f00 */
[----:B------:R-:W-:Y:S01]  /*55d0*/  PRMT R6, R81, 0x9910, RZ ;  /* 0x0000991051067816 */ /* 0x000fe200000000ff */
[----:B------:R2:W-:Y:S01]  /*55e0*/  STG.E.U8 desc[UR22][R26.64], R9 ;  /* 0x000000091a007986 */ /* 0x0005e2000c101116 */
[----:B---3--:R-:W-:-:S03]  /*55f0*/  SHF.R.S32.HI R7, RZ, 0x8, R4 ;  /* 0x00000008ff077819 */ /* 0x008fc60000011404 */
[----:B------:R-:W-:Y:S01]  /*5600*/  STG.E.U8 desc[UR22][R28.64], R85 ;  /* 0x000000551c007986 */ /* 0x000fe2000c101116 */
[----:B------:R-:W-:Y:S02]  /*5610*/  MOV R4, R6 ;  /* 0x0000000600047202 */ /* 0x000fe40000000f00 */
[----:B------:R-:W-:Y:S01]  /*5620*/  PRMT R6, R79, 0x9910, RZ ;  /* 0x000099104f067816 */ /* 0x000fe200000000ff */
        /* <DEDUP_REMOVED lines=8> */
[----:B------:R-:W-:-:S03]  /*56b0*/  PRMT R4, R77, 0x9910, RZ ;  /* 0x000099104d047816 */ /* 0x000fc600000000ff */
[----:B------:R3:W-:Y:S01]  /*56c0*/  STG.E.U8 desc[UR22][R38.64], R9 ;  /* 0x0000000926007986 */ /* 0x0007e2000c101116 */
[----:B--2---:R-:W-:-:S03]  /*56d0*/  SHF.R.S32.HI R7, RZ, 0x8, R4 ;  /* 0x00000008ff077819 */ /* 0x004fc60000011404 */
[----:B------:R-:W-:Y:S01]  /*56e0*/  STG.E.U8 desc[UR22][R40.64], R79 ;  /* 0x0000004f28007986 */ /* 0x000fe2000c101116 */
[----:B------:R-:W-:Y:S02]  /*56f0*/  MOV R4, R6 ;  /* 0x0000000600047202 */ /* 0x000fe40000000f00 */
[----:B------:R-:W-:Y:S01]  /*5700*/  PRMT R6, R67, 0x9910, RZ ;  /* 0x0000991043067816 */ /* 0x000fe200000000ff */
[----:B------:R2:W-:Y:S01]  /*5710*/  STG.E.U8 desc[UR22][R42.64], R5 ;  /* 0x000000052a007986 */ /* 0x0005e2000c101116 */
[----:B---3--:R-:W-:-:S03]  /*5720*/  PRMT R9, R75, 0x9910, RZ ;  /* 0x000099104b097816 */ /* 0x008fc600000000ff */
[----:B------:R-:W-:Y:S01]  /*5730*/  STG.E.U8 desc[UR22][R44.64], R77 ;  /* 0x0000004d2c007986 */ /* 0x000fe2000c101116 */
[----:B------:R-:W-:-:S03]  /*5740*/  SHF.R.S32.HI R9, RZ, 0x8, R9 ;  /* 0x00000008ff097819 */ /* 0x000fc60000011409 */
[----:B------:R3:W-:Y:S01]  /*5750*/  STG.E.U8 desc[UR22][R46.64], R7 ;  /* 0x000000072e007986 */ /* 0x0007e2000c101116 */
[----:B--2---:R-:W-:-:S03]  /*5760*/  SHF.R.S32.HI R5, RZ, 0x8, R4 ;  /* 0x00000008ff057819 */ /* 0x004fc60000011404 */
[----:B------:R-:W-:Y:S01]  /*5770*/  STG.E.U8 desc[UR22][R48.64], R69 ;  /* 0x0000004530007986 */ /* 0x000fe2000c101116 */
[----:B------:R-:W-:-:S03]  /*5780*/  PRMT R4, R73, 0x9910, RZ ;  /* 0x0000991049047816 */ /* 0x000fc600000000ff */
[----:B------:R2:W-:Y:S01]  /*5790*/  STG.E.U8 desc[UR22][R50.64], R5 ;  /* 0x0000000532007986 */ /* 0x0005e2000c101116 */
[----:B---3--:R-:W-:-:S03]  /*57a0*/  MOV R7, R4 ;  /* 0x0000000400077202 */ /* 0x008fc60000000f00 */
[----:B------:R-:W-:Y:S01]  /*57b0*/  STG.E.U8 desc[UR22][R52.64], R75 ;  /* 0x0000004b34007986 */ /* 0x000fe2000c101116 */
[----:B0-----:R-:W-:Y:S02]  /*57c0*/  IADD3 R4, P1, P2, R11, UR6, R12 ;  /* 0x000000060b047c10 */ /* 0x001fe4000fa3e00c */
[----:B------:R-:W-:Y:S01]  /*57d0*/  SHF.R.S32.HI R7, RZ, 0x8, R7 ;  /* 0x00000008ff077819 */ /* 0x000fe20000011407 */
[----:B------:R0:W-:Y:S01]  /*57e0*/  STG.E.U8 desc[UR22][R54.64], R9 ;  /* 0x0000000936007986 */ /* 0x0001e2000c101116 */
[----:B--2---:R-:W-:-:S03]  /*57f0*/  IADD3.X R5, PT, PT, R92, UR5, R13, P1, P2 ;  /* 0x000000055c057c10 */ /* 0x004fc60008fe440d */
[----:B------:R2:W-:Y:S04]  /*5800*/  STG.E.U8 desc[UR22][R56.64], R73 ;  /* 0x0000004938007986 */ /* 0x0005e8000c101116 */
[----:B------:R2:W-:Y:S01]  /*5810*/  STG.E.U8 desc[UR22][R58.64], R7 ;  /* 0x000000073a007986 */ /* 0x0005e2000c101116 */
[----:B0-----:R-:W-:-:S03]  /*5820*/  MOV R9, R6 ;  /* 0x0000000600097202 */ /* 0x001fc60000000f00 */
[----:B------:R2:W-:Y:S01]  /*5830*/  STG.E.U8 desc[UR22][R60.64], R67 ;  /* 0x000000433c007986 */ /* 0x0005e2000c101116 */
[----:B------:R-:W-:-:S05]  /*5840*/  SHF.R.S32.HI R9, RZ, 0x8, R9 ;  /* 0x00000008ff097819 */ /* 0x000fca0000011409 */
[----:B------:R2:W-:Y:S04]  /*5850*/  STG.E.U8 desc[UR22][R2.64], R9 ;  /* 0x0000000902007986 */ /* 0x0005e8000c101116 */
[----:B------:R2:W-:Y:S01]  /*5860*/  STG.E desc[UR22][R4.64], R0 ;  /* 0x0000000004007986 */ /* 0x0005e2000c101916 */
[----:B-1----:R-:W-:Y:S06]  /*5870*/  BAR.SYNC.DEFER_BLOCKING 0x0 ;  /* 0x0000000000007b1d */ /* 0x002fec0000010000 */
[----:B------:R-:W-:Y:S05]  /*5880*/  @P0 BRA `(.L_x_19) ;  /* 0x0000000000a00947 */ /* 0x000fea0003800000 */
[----:B------:R-:W0:Y:S01]  /*5890*/  S2UR UR5, SR_CgaCtaId ;  /* 0x00000000000579c3 */ /* 0x000e220000008800 */
[----:B------:R-:W-:Y:S01]  /*58a0*/  NOP ;  /* 0x0000000000007918 */ /* 0x000fe20000000000 */
[----:B------:R-:W-:Y:S01]  /*58b0*/  UMOV UR4, 0x50 ;  /* 0x0000005000047882 */ /* 0x000fe20000000000 */
[----:B--2---:R-:W-:Y:S02]  /*58c0*/  MOV R0, UR26 ;  /* 0x0000001a00007c02 */ /* 0x004fe40008000f00 */
[----:B------:R-:W-:Y:S02]  /*58d0*/  MOV R3, 0x3 ;  /* 0x0000000300037802 */ /* 0x000fe40000000f00 */
[----:B------:R-:W-:Y:S02]  /*58e0*/  LOP3.LUT R0, R0, 0xffff, RZ, 0xc0, !PT ;  /* 0x0000ffff00007812 */ /* 0x000fe400078ec0ff */
[----:B------:R-:W-:Y:S02]  /*58f0*/  MOV R7, 0x1 ;  /* 0x0000000100077802 */ /* 0x000fe40000000f00 */
[----:B------:R-:W-:-:S04]  /*5900*/  SHF.R.U32.HI R0, RZ, 0x5, R0 ;  /* 0x00000005ff007819 */ /* 0x000fc80000011600 */
[----:B------:R-:W-:Y:S02]  /*5910*/  IADD3 R2, PT, PT, R0, 0x10, RZ ;  /* 0x0000001000027810 */ /* 0x000fe40007ffe0ff */
[----:B------:R-:W-:Y:S01]  /*5920*/  SHF.L.U32 R0, R3, R0, RZ ;  /* 0x0000000003007219 */ /* 0x000fe200000006ff */
[----:B0-----:R-:W-:Y:S01]  /*5930*/  ULEA UR6, UR5, UR4, 0x18 ;  /* 0x0000000405067291 */ /* 0x001fe2000f8ec0ff */
[----:B------:R-:W-:-:S04]  /*5940*/  SHF.L.U32 R3, R7, R2, RZ ;  /* 0x0000000207037219 */ /* 0x000fc800000006ff */
[----:B------:R-:W-:-:S04]  /*5950*/  LOP3.LUT R0, R3, R0, RZ, 0xfc, !PT ;  /* 0x0000000003007212 */ /* 0x000fc800078efcff */
[----:B------:R-:W0:Y:S01]  /*5960*/  LDS R5, [UR6] ;  /* 0x00000006ff057984 */ /* 0x000e220008000800 */
[C---:B------:R-:W-:Y:S02]  /*5970*/  LOP3.LUT R2, R0.reuse, 0xffff, RZ, 0xc0, !PT ;  /* 0x0000ffff00027812 */ /* 0x040fe400078ec0ff */
[----:B0-----:R-:W-:-:S04]  /*5980*/  LOP3.LUT R3, R0, 0xffff, R5, 0x80, !PT ;  /* 0x0000ffff00037812 */ /* 0x001fc800078e8005 */
[----:B------:R-:W-:-:S13]  /*5990*/  ISETP.NE.AND P0, PT, R3, R2, PT ;  /* 0x000000020300720c */ /* 0x000fda0003f05270 */
[----:B------:R-:W-:Y:S05]  /*59a0*/  @P0 BRA `(.L_x_20) ;  /* 0x0000000000500947 */ /* 0x000fea0003800000 */
[----:B------:R-:W-:Y:S02]  /*59b0*/  SHF.R.U32.HI R5, RZ, 0x10, R5 ;  /* 0x00000010ff057819 */ /* 0x000fe40000011605 */
[----:B------:R-:W-:-:S04]  /*59c0*/  SHF.R.U32.HI R2, RZ, 0x10, R0 ;  /* 0x00000010ff027819 */ /* 0x000fc80000011600 */
[----:B------:R-:W-:-:S04]  /*59d0*/  LOP3.LUT R5, R5, R2, RZ, 0xc0, !PT ;  /* 0x0000000205057212 */ /* 0x000fc800078ec0ff */
[----:B------:R-:W-:-:S13]  /*59e0*/  ISETP.NE.AND P0, PT, R5, R2, PT ;  /* 0x000000020500720c */ /* 0x000fda0003f05270 */
[----:B------:R-:W-:Y:S05]  /*59f0*/  @P0 BRA `(.L_x_21) ;  /* 0x0000000000300947 */ /* 0x000fea0003800000 */
[----:B------:R-:W-:Y:S01]  /*5a00*/  R2UR UR4, R0 ;  /* 0x00000000000472ca */ /* 0x000fe200000e0000 */
[----:B------:R-:W-:Y:S01]  /*5a10*/  VOTEU.ANY UR5, UPT, PT ;  /* 0x0000000000057886 */ /* 0x000fe200038e0100 */
[----:B------:R-:W0:Y:S01]  /*5a20*/  S2R R0, SR_LANEID ;  /* 0x0000000000007919 */ /* 0x000e220000000000 */
[----:B------:R-:W-:-:S10]  /*5a30*/  UFLO.U32 UR5, UR5 ;  /* 0x00000005000572bd */ /* 0x000fd400080e0000 */
[----:B------:R-:W-:-:S06]  /*5a40*/  ULOP3.LUT UR4, URZ, UR4, URZ, 0x33, !UPT ;  /* 0x00000004ff047292 */ /* 0x000fcc000f8e33ff */
[----:B------:R-:W-:-:S04]  /*5a50*/  MOV R2, UR4 ;  /* 0x0000000400027c02 */ /* 0x000fc80008000f00 */
[----:B------:R-:W1:Y:S02]  /*5a60*/  REDUX UR7, R2 ;  /* 0x00000000020773c4 */ /* 0x000e640000000000 */
[----:B------:R3:W-:Y:S01]  /*5a70*/  UTCATOMSWS.AND URZ, UR4 ;  /* 0x0000000400ff79e3 */ /* 0x0007e20008000000 */
[----:B0-----:R-:W-:Y:S02]  /*5a80*/  ISETP.EQ.U32.AND P0, PT, R0, UR5, PT ;  /* 0x0000000500007c0c */ /* 0x001fe4000bf02070 */
[----:B-1----:R-:W-:-:S11]  /*5a90*/  MOV R0, UR7 ;  /* 0x0000000700007c02 */ /* 0x002fd60008000f00 */
[----:B------:R3:W-:Y:S01]  /*5aa0*/  @P0 ATOMS.AND RZ, [UR6], R0 ;  /* 0x00000000ffff098c */ /* 0x0007e2000a800006 */
[----:B------:R-:W-:Y:S05]  /*5ab0*/  BRA `(.L_x_19) ;  /* 0x0000000000147947 */ /* 0x000fea0003800000 */
.L_x_21:
[----:B------:R-:W-:-:S07]  /*5ac0*/  MOV R2, 0x5ae0 ;  /* 0x00005ae000027802 */ /* 0x000fce0000000f00 */
[----:B------:R-:W-:Y:S05]  /*5ad0*/  CALL.REL.NOINC `($__internal_0_$__cuda_sm10x_tcgen05_guardrail_trap_col_being_dealloced_not_returned_by_alloc) ;  /* 0x0000000000447944 */ /* 0x000fea0003c00000 */
[----:B------:R-:W-:Y:S05]  /*5ae0*/  BRA `(.L_x_19) ;  /* 0x0000000000087947 */ /* 0x000fea0003800000 */
.L_x_20:
[----:B------:R-:W-:-:S07]  /*5af0*/  MOV R2, 0x5b10 ;  /* 0x00005b1000027802 */ /* 0x000fce0000000f00 */
[----:B------:R-:W-:Y:S05]  /*5b00*/  CALL.REL.NOINC `($__internal_2_$__cuda_sm10x_tcgen05_guardrail_trap_unallocated_columns_being_dealloced) ;  /* 0x0000000000507944 */ /* 0x000fea0003c00000 */
.L_x_19:
[----:B------:R-:W-:Y:S01]  /*5b10*/  NOP ;  /* 0x0000000000007918 */ /* 0x000fe20000000000 */
[----:B---3--:R-:W-:Y:S05]  /*5b20*/  EXIT ;  /* 0x000000000000794d */ /* 0x008fea0003800000 */
.L_x_8:
[----:B------:R-:W1:Y:S02]  /*5b30*/  SYNCS.PHASECHK.TRANS64.TRYWAIT P4, [UR10+0x2400], RZ ;  /* 0x002400ffff0075a7 */ /* 0x000e64000808110a */
[----:B-1----:R-:W-:Y:S05]  /*5b40*/  @!P4 BRA `(.L_x_8) ;  /* 0xfffffffc00f8c947 */ /* 0x002fea000383ffff */
[----:B------:R-:W-:Y:S05]  /*5b50*/  BRA `(.L_x_7) ;  /* 0xffffffbc001c7947 */ /* 0x000fea000383ffff */
.L_x_13:
[----:B------:R-:W2:Y:S02]  /*5b60*/  SYNCS.PHASECHK.TRANS64.TRYWAIT P2, [UR10+0x2c10], RZ ;  /* 0x002c10ffff0075a7 */ /* 0x000ea4000804110a */
[----:B--2---:R-:W-:Y:S05]  /*5b70*/  @!P2 BRA `(.L_x_13) ;  /* 0xfffffffc00f8a947 */ /* 0x004fea000383ffff */
[----:B------:R-:W-:Y:S05]  /*5b80*/  BRA `(.L_x_22) ;  /* 0xffffffd4001c7947 */ /* 0x000fea000383ffff */
.L_x_14:
[----:B------:R-:W0:Y:S02]  /*5b90*/  SYNCS.PHASECHK.TRANS64.TRYWAIT P2, [UR12], R75 ;  /* 0x0000004bff0075a7 */ /* 0x000e24000804110c */
[----:B0-----:R-:W-:Y:S05]  /*5ba0*/  @!P2 BRA `(.L_x_14) ;  /* 0xfffffffc00f8a947 */ /* 0x001fea000383ffff */
[----:B------:R-:W-:Y:S05]  /*5bb0*/  BRA `(.L_x_23) ;  /* 0xffffffd400547947 */ /* 0x000fea000383ffff */
.L_x_18:
[----:B------:R-:W2:Y:S02]  /*5bc0*/  SYNCS.PHASECHK.TRANS64.TRYWAIT P2, [UR12], R3 ;  /* 0x00000003ff0075a7 */ /* 0x000ea4000804110c */
[----:B--2---:R-:W-:Y:S05]  /*5bd0*/  @!P2 BRA `(.L_x_18) ;  /* 0xfffffffc00f8a947 */ /* 0x004fea000383ffff */
[----:B------:R-:W-:Y:S05]  /*5be0*/  BRA `(.L_x_17) ;  /* 0xffffffe400f07947 */ /* 0x000fea000383ffff */
        .weak           $__internal_0_$__cuda_sm10x_tcgen05_guardrail_trap_col_being_dealloced_not_returned_by_alloc
        .type           $__internal_0_$__cuda_sm10x_tcgen05_guardrail_trap_col_being_dealloced_not_returned_by_alloc,@function
        .size           $__internal_0_$__cuda_sm10x_tcgen05_guardrail_trap_col_being_dealloced_not_returned_by_alloc,($__internal_1_$__cuda_sm10x_tcgen05_guardrail_trap_phase_invalid_during_alloc - $__internal_0_$__cuda_sm10x_tcgen05_guardrail_trap_col_being_dealloced_not_returned_by_alloc)
$__internal_0_$__cuda_sm10x_tcgen05_guardrail_trap_col_being_dealloced_not_returned_by_alloc:
[----:B------:R-:W-:Y:S05]  /*5bf0*/  BPT.TRAP 0x1 ;  /* 0x000000040000795c */ /* 0x000fea0000300000 */
[----:B------:R-:W-:-:S04]  /*5c00*/  HFMA2 R3, -RZ, RZ, 0, 0 ;  /* 0x00000000ff037431 */ /* 0x000fc800000001ff */
[----:B------:R-:W-:Y:S05]  /*5c10*/  RET.REL.NODEC R2 `(attn_fwd) ;  /* 0xffffffa002f87950 */ /* 0x000fea0003c3ffff */
        .weak           $__internal_1_$__cuda_sm10x_tcgen05_guardrail_trap_phase_invalid_during_alloc
        .type           $__internal_1_$__cuda_sm10x_tcgen05_guardrail_trap_phase_invalid_during_alloc,@function
        .size           $__internal_1_$__cuda_sm10x_tcgen05_guardrail_trap_phase_invalid_during_alloc,($__internal_2_$__cuda_sm10x_tcgen05_guardrail_trap_unallocated_columns_being_dealloced - $__internal_1_$__cuda_sm10x_tcgen05_guardrail_trap_phase_invalid_during_alloc)
$__internal_1_$__cuda_sm10x_tcgen05_guardrail_trap_phase_invalid_during_alloc:
[----:B------:R-:W-:Y:S05]  /*5c20*/  BPT.TRAP 0x1 ;  /* 0x000000040000795c */ /* 0x000fea0000300000 */
[----:B------:R-:W-:-:S04]  /*5c30*/  MOV R3, 0x0 ;  /* 0x0000000000037802 */ /* 0x000fc80000000f00 */
[----:B------:R-:W-:Y:S05]  /*5c40*/  RET.REL.NODEC R2 `(attn_fwd) ;  /* 0xffffffa002ec7950 */ /* 0x000fea0003c3ffff */
        .weak           $__internal_2_$__cuda_sm10x_tcgen05_guardrail_trap_unallocated_columns_being_dealloced
        .type           $__internal_2_$__cuda_sm10x_tcgen05_guardrail_trap_unallocated_columns_being_dealloced,@function
        .size           $__internal_2_$__cuda_sm10x_tcgen05_guardrail_trap_unallocated_columns_being_dealloced,(.L_x_27 - $__internal_2_$__cuda_sm10x_tcgen05_guardrail_trap_unallocated_columns_being_dealloced)
$__internal_2_$__cuda_sm10x_tcgen05_guardrail_trap_unallocated_columns_being_dealloced:
[----:B------:R-:W-:Y:S05]  /*5c50*/  BPT.TRAP 0x1 ;  /* 0x000000040000795c */ /* 0x000fea0000300000 */
[----:B------:R-:W-:-:S04]  /*5c60*/  HFMA2 R3, -RZ, RZ, 0, 0 ;  /* 0x00000000ff037431 */ /* 0x000fc800000001ff */
[----:B------:R-:W-:Y:S05]  /*5c70*/  RET.REL.NODEC R2 `(attn_fwd) ;  /* 0xffffffa002e07950 */ /* 0x000fea0003c3ffff */
.L_x_24:
[----:B------:R-:W-:-:S00]  /*5c80*/  BRA `(.L_x_24) ;  /* 0xfffffffc00fc7947 */ /* 0x000fc0000383ffff */
[----:B------:R-:W-:-:S00]  /*5c90*/  NOP ;  /* 0x0000000000007918 */ /* 0x000fc00000000000 */
        /* <DEDUP_REMOVED lines=14> */
.L_x_27:


//--------------------- .nv.global.init           --------------------------
	.section	.nv.global.init,"aw",@progbits
.nv.global.init:
	.type		_$_str,@object
	.size		_$_str,(.L_3 - _$_str)
_$_str:
        /*0000*/ 	.byte	0x5f, 0x5f, 0x43, 0x55, 0x44, 0x41, 0x5f, 0x46, 0x54, 0x5a, 0x00
.L_3:


//--------------------- .nv.shared.attn_fwd       --------------------------
	.section	.nv.shared.attn_fwd,"aw",@nobits
	.sectionflags	@""
	.align	16
	.zero		1024


//--------------------- .nv.shared.reserved.0     --------------------------
	.section	.nv.shared.reserved.0,"aw",@nobits
	.align	8
	.weak		__nv_reservedSMEM_offset_0_alias
	.size		__nv_reservedSMEM_offset_0_alias, 0, 64
	.other		__nv_reservedSMEM_offset_0_alias,@"STO_CUDA_RESERVED_SHARED STV_DEFAULT"
__nv_reservedSMEM_offset_0_alias:
	.zero		0
.nv.shared.reserved.0:
	.zero		64
	.weak		__nv_reservedSMEM_allocation_phase
	.type		__nv_reservedSMEM_allocation_phase,@object
	.size		__nv_reservedSMEM_allocation_phase,(.L_0 - __nv_reservedSMEM_allocation_phase)
__nv_reservedSMEM_allocation_phase:
	.zero		1
.L_0:
	.zero		7
	.weak		__nv_reservedSMEM_devtool_atexit_pc
	.type		__nv_reservedSMEM_devtool_atexit_pc,@object
	.size		__nv_reservedSMEM_devtool_atexit_pc,(__nv_reservedSMEM_allocation_mask - __nv_reservedSMEM_devtool_atexit_pc)
__nv_reservedSMEM_devtool_atexit_pc:
	.zero		8
	.weak		__nv_reservedSMEM_allocation_mask
	.type		__nv_reservedSMEM_allocation_mask,@object
	.size		__nv_reservedSMEM_allocation_mask,(.L_2 - __nv_reservedSMEM_allocation_mask)
__nv_reservedSMEM_allocation_mask:
	.zero		4
.L_2:


//--------------------- .nv.constant0.attn_fwd    --------------------------
	.section	.nv.constant0.attn_fwd,"a",@progbits
	.sectionflags	@""
	.align	4
.nv.constant0.attn_fwd:
	.zero		1032


//--------------------- SYMBOLS --------------------------

	.type		.nv.reservedSmem.offset0,@object
	.size		.nv.reservedSmem.offset0,0x4
	.type		.nv.reservedSmem.cap,@object
	.size		.nv.reservedSmem.cap,0x4
